//
// Generated by NVIDIA NVVM Compiler
//
// Compiler Build ID: CL-36424714
// Cuda compilation tools, release 13.0, V13.0.88
// Based on NVVM 20.0.0
//

.version 9.0
.target sm_100
.address_size 64

	// .globl	_Z9vectorSumPii
.func  (.param .b64 func_retval0) __internal_accurate_pow
(
	.param .b64 __internal_accurate_pow_param_0
)
;

.visible .entry _Z9vectorSumPii(
	.param .u64 .ptr .align 1 _Z9vectorSumPii_param_0,
	.param .u32 _Z9vectorSumPii_param_1
)
{
	.reg .pred 	%p<31>;
	.reg .b32 	%r<114>;
	.reg .b64 	%rd<36>;
	.reg .b64 	%fd<96>;

	ld.param.u64 	%rd2, [_Z9vectorSumPii_param_0];
	ld.param.u32 	%r33, [_Z9vectorSumPii_param_1];
	mov.u32 	%r1, %tid.x;
	cvt.rn.f64.s32 	%fd92, %r33;
	{
	.reg .b32 %temp; 
	mov.b64 	{%temp, %r105}, %fd92;
	}
	{
	.reg .b32 %temp; 
	mov.b64 	{%r106, %temp}, %fd92;
	}
	setp.gt.s32 	%p1, %r105, 1048575;
	mov.b32 	%r107, -1023;
	@%p1 bra 	$L__BB0_2;
	mul.f64 	%fd92, %fd92, 0d4350000000000000;
	{
	.reg .b32 %temp; 
	mov.b64 	{%temp, %r105}, %fd92;
	}
	{
	.reg .b32 %temp; 
	mov.b64 	{%r106, %temp}, %fd92;
	}
	mov.b32 	%r107, -1077;
$L__BB0_2:
	add.s32 	%r35, %r105, -1;
	setp.gt.u32 	%p2, %r35, 2146435070;
	@%p2 bra 	$L__BB0_6;
	shr.u32 	%r38, %r105, 20;
	add.s32 	%r108, %r107, %r38;
	and.b32  	%r39, %r105, 1048575;
	or.b32  	%r40, %r39, 1072693248;
	mov.b64 	%fd93, {%r106, %r40};
	setp.lt.u32 	%p4, %r40, 1073127583;
	@%p4 bra 	$L__BB0_5;
	{
	.reg .b32 %temp; 
	mov.b64 	{%r41, %temp}, %fd93;
	}
	{
	.reg .b32 %temp; 
	mov.b64 	{%temp, %r42}, %fd93;
	}
	add.s32 	%r43, %r42, -1048576;
	mov.b64 	%fd93, {%r41, %r43};
	add.s32 	%r108, %r108, 1;
$L__BB0_5:
	add.f64 	%fd13, %fd93, 0dBFF0000000000000;
	add.f64 	%fd14, %fd93, 0d3FF0000000000000;
	rcp.approx.ftz.f64 	%fd15, %fd14;
	neg.f64 	%fd16, %fd14;
	fma.rn.f64 	%fd17, %fd16, %fd15, 0d3FF0000000000000;
	fma.rn.f64 	%fd18, %fd17, %fd17, %fd17;
	fma.rn.f64 	%fd19, %fd18, %fd15, %fd15;
	mul.f64 	%fd20, %fd13, %fd19;
	fma.rn.f64 	%fd21, %fd13, %fd19, %fd20;
	mul.f64 	%fd22, %fd21, %fd21;
	fma.rn.f64 	%fd23, %fd22, 0d3EB1380B3AE80F1E, 0d3ED0EE258B7A8B04;
	fma.rn.f64 	%fd24, %fd23, %fd22, 0d3EF3B2669F02676F;
	fma.rn.f64 	%fd25, %fd24, %fd22, 0d3F1745CBA9AB0956;
	fma.rn.f64 	%fd26, %fd25, %fd22, 0d3F3C71C72D1B5154;
	fma.rn.f64 	%fd27, %fd26, %fd22, 0d3F624924923BE72D;
	fma.rn.f64 	%fd28, %fd27, %fd22, 0d3F8999999999A3C4;
	fma.rn.f64 	%fd29, %fd28, %fd22, 0d3FB5555555555554;
	sub.f64 	%fd30, %fd13, %fd21;
	add.f64 	%fd31, %fd30, %fd30;
	neg.f64 	%fd32, %fd21;
	fma.rn.f64 	%fd33, %fd32, %fd13, %fd31;
	mul.f64 	%fd34, %fd19, %fd33;
	mul.f64 	%fd35, %fd22, %fd29;
	fma.rn.f64 	%fd36, %fd35, %fd21, %fd34;
	xor.b32  	%r44, %r108, -2147483648;
	mov.b32 	%r45, 1127219200;
	mov.b64 	%fd37, {%r44, %r45};
	mov.b32 	%r46, -2147483648;
	mov.b64 	%fd38, {%r46, %r45};
	sub.f64 	%fd39, %fd37, %fd38;
	fma.rn.f64 	%fd40, %fd39, 0d3FE62E42FEFA39EF, %fd21;
	fma.rn.f64 	%fd41, %fd39, 0dBFE62E42FEFA39EF, %fd40;
	sub.f64 	%fd42, %fd41, %fd21;
	sub.f64 	%fd43, %fd36, %fd42;
	fma.rn.f64 	%fd44, %fd39, 0d3C7ABC9E3B39803F, %fd43;
	add.f64 	%fd94, %fd40, %fd44;
	bra.uni 	$L__BB0_7;
$L__BB0_6:
	fma.rn.f64 	%fd12, %fd92, 0d7FF0000000000000, 0d7FF0000000000000;
	{
	.reg .b32 %temp; 
	mov.b64 	{%temp, %r36}, %fd92;
	}
	and.b32  	%r37, %r36, 2147483647;
	setp.eq.s32 	%p3, %r37, 0;
	selp.f64 	%fd94, 0dFFF0000000000000, %fd12, %p3;
$L__BB0_7:
	mul.f64 	%fd45, %fd94, 0d3C7777D0FFDA0D24;
	fma.rn.f64 	%fd46, %fd94, 0d3FF71547652B82FE, %fd45;
	cvt.rzi.s32.f64 	%r12, %fd46;
	setp.lt.s32 	%p5, %r12, 0;
	@%p5 bra 	$L__BB0_24;
	mov.f64 	%fd47, 0d4000000000000000;
	{
	.reg .b32 %temp; 
	mov.b64 	{%temp, %r13}, %fd47;
	}
	cvta.to.global.u64 	%rd3, %rd2;
	mul.wide.u32 	%rd4, %r1, 4;
	add.s64 	%rd1, %rd3, %rd4;
	add.s32 	%r14, %r12, 1;
	and.b32  	%r15, %r14, 3;
	setp.lt.u32 	%p6, %r12, 3;
	mov.b32 	%r111, 0;
	@%p6 bra 	$L__BB0_19;
	and.b32  	%r111, %r14, -4;
	neg.s32 	%r110, %r111;
	mov.f64 	%fd95, 0d0000000000000000;
	mov.b32 	%r109, 2;
$L__BB0_10:
	setp.lt.s32 	%p7, %r13, 0;
	add.s32 	%r49, %r109, -1;
	cvt.rn.f64.u32 	%fd49, %r49;
	{
	.reg .b32 %temp; 
	mov.b64 	{%temp, %r50}, %fd49;
	}
	shr.u32 	%r51, %r50, 20;
	and.b32  	%r52, %r51, 2047;
	add.s32 	%r53, %r52, -1012;
	mov.b64 	%rd5, %fd49;
	shl.b64 	%rd6, %rd5, %r53;
	setp.eq.s64 	%p8, %rd6, -9223372036854775808;
	{ // callseq 0, 0
	.param .b64 param0;
	st.param.f64 	[param0], %fd49;
	.param .b64 retval0;
	call.uni (retval0), 
	__internal_accurate_pow, 
	(
	param0
	);
	ld.param.f64 	%fd50, [retval0];
	} // callseq 0
	neg.f64 	%fd52, %fd50;
	selp.f64 	%fd53, %fd52, %fd50, %p8;
	selp.f64 	%fd54, %fd53, %fd50, %p7;
	cvt.rzi.s32.f64 	%r20, %fd54;
	rem.s32 	%r54, %r1, %r20;
	setp.ne.s32 	%p9, %r54, 0;
	@%p9 bra 	$L__BB0_12;
	setp.lt.s32 	%p10, %r13, 0;
	{
	.reg .b32 %temp; 
	mov.b64 	{%temp, %r55}, %fd95;
	}
	shr.u32 	%r56, %r55, 20;
	and.b32  	%r57, %r56, 2047;
	add.s32 	%r58, %r57, -1012;
	mov.b64 	%rd8, %fd95;
	shl.b64 	%rd9, %rd8, %r58;
	setp.eq.s64 	%p11, %rd9, -9223372036854775808;
	{ // callseq 1, 0
	.param .b64 param0;
	st.param.f64 	[param0], %fd95;
	.param .b64 retval0;
	call.uni (retval0), 
	__internal_accurate_pow, 
	(
	param0
	);
	ld.param.f64 	%fd55, [retval0];
	} // callseq 1
	neg.f64 	%fd57, %fd55;
	selp.f64 	%fd58, %fd57, %fd55, %p11;
	selp.f64 	%fd59, %fd58, %fd55, %p10;
	setp.eq.s32 	%p12, %r109, 2;
	selp.f64 	%fd60, 0d3FF0000000000000, %fd59, %p12;
	cvt.rzi.s32.f64 	%r59, %fd60;
	mul.wide.s32 	%rd11, %r59, 4;
	add.s64 	%rd12, %rd1, %rd11;
	ld.global.u32 	%r60, [%rd12];
	ld.global.u32 	%r61, [%rd1];
	add.s32 	%r62, %r61, %r60;
	st.global.u32 	[%rd1], %r62;
$L__BB0_12:
	setp.lt.s32 	%p13, %r13, 0;
	bar.sync 	0;
	cvt.rn.f64.u32 	%fd61, %r109;
	{
	.reg .b32 %temp; 
	mov.b64 	{%temp, %r63}, %fd61;
	}
	shr.u32 	%r64, %r63, 20;
	and.b32  	%r65, %r64, 2047;
	add.s32 	%r66, %r65, -1012;
	mov.b64 	%rd13, %fd61;
	shl.b64 	%rd14, %rd13, %r66;
	setp.eq.s64 	%p14, %rd14, -9223372036854775808;
	{ // callseq 2, 0
	.param .b64 param0;
	st.param.f64 	[param0], %fd61;
	.param .b64 retval0;
	call.uni (retval0), 
	__internal_accurate_pow, 
	(
	param0
	);
	ld.param.f64 	%fd62, [retval0];
	} // callseq 2
	neg.f64 	%fd64, %fd62;
	selp.f64 	%fd65, %fd64, %fd62, %p14;
	selp.f64 	%fd66, %fd65, %fd62, %p13;
	cvt.rzi.s32.f64 	%r21, %fd66;
	rem.s32 	%r67, %r1, %r21;
	setp.ne.s32 	%p15, %r67, 0;
	@%p15 bra 	$L__BB0_14;
	mul.wide.s32 	%rd16, %r20, 4;
	add.s64 	%rd17, %rd1, %rd16;
	ld.global.u32 	%r68, [%rd17];
	ld.global.u32 	%r69, [%rd1];
	add.s32 	%r70, %r69, %r68;
	st.global.u32 	[%rd1], %r70;
$L__BB0_14:
	setp.lt.s32 	%p16, %r13, 0;
	bar.sync 	0;
	add.s32 	%r71, %r109, 1;
	cvt.rn.f64.u32 	%fd67, %r71;
	{
	.reg .b32 %temp; 
	mov.b64 	{%temp, %r72}, %fd67;
	}
	shr.u32 	%r73, %r72, 20;
	and.b32  	%r74, %r73, 2047;
	add.s32 	%r75, %r74, -1012;
	mov.b64 	%rd18, %fd67;
	shl.b64 	%rd19, %rd18, %r75;
	setp.eq.s64 	%p17, %rd19, -9223372036854775808;
	{ // callseq 3, 0
	.param .b64 param0;
	st.param.f64 	[param0], %fd67;
	.param .b64 retval0;
	call.uni (retval0), 
	__internal_accurate_pow, 
	(
	param0
	);
	ld.param.f64 	%fd68, [retval0];
	} // callseq 3
	neg.f64 	%fd70, %fd68;
	selp.f64 	%fd71, %fd70, %fd68, %p17;
	selp.f64 	%fd72, %fd71, %fd68, %p16;
	cvt.rzi.s32.f64 	%r22, %fd72;
	rem.s32 	%r76, %r1, %r22;
	setp.ne.s32 	%p18, %r76, 0;
	@%p18 bra 	$L__BB0_16;
	mul.wide.s32 	%rd21, %r21, 4;
	add.s64 	%rd22, %rd1, %rd21;
	ld.global.u32 	%r77, [%rd22];
	ld.global.u32 	%r78, [%rd1];
	add.s32 	%r79, %r78, %r77;
	st.global.u32 	[%rd1], %r79;
$L__BB0_16:
	setp.lt.s32 	%p19, %r13, 0;
	bar.sync 	0;
	add.s32 	%r80, %r109, 2;
	cvt.rn.f64.u32 	%fd73, %r80;
	{
	.reg .b32 %temp; 
	mov.b64 	{%temp, %r81}, %fd73;
	}
	shr.u32 	%r82, %r81, 20;
	and.b32  	%r83, %r82, 2047;
	add.s32 	%r84, %r83, -1012;
	mov.b64 	%rd23, %fd73;
	shl.b64 	%rd24, %rd23, %r84;
	setp.eq.s64 	%p20, %rd24, -9223372036854775808;
	{ // callseq 4, 0
	.param .b64 param0;
	st.param.f64 	[param0], %fd73;
	.param .b64 retval0;
	call.uni (retval0), 
	__internal_accurate_pow, 
	(
	param0
	);
	ld.param.f64 	%fd74, [retval0];
	} // callseq 4
	neg.f64 	%fd76, %fd74;
	selp.f64 	%fd77, %fd76, %fd74, %p20;
	selp.f64 	%fd78, %fd77, %fd74, %p19;
	cvt.rzi.s32.f64 	%r85, %fd78;
	rem.s32 	%r86, %r1, %r85;
	setp.ne.s32 	%p21, %r86, 0;
	@%p21 bra 	$L__BB0_18;
	mul.wide.s32 	%rd26, %r22, 4;
	add.s64 	%rd27, %rd1, %rd26;
	ld.global.u32 	%r87, [%rd27];
	ld.global.u32 	%r88, [%rd1];
	add.s32 	%r89, %r88, %r87;
	st.global.u32 	[%rd1], %r89;
$L__BB0_18:
	bar.sync 	0;
	add.s32 	%r110, %r110, 4;
	add.s32 	%r109, %r109, 4;
	setp.ne.s32 	%p22, %r110, 0;
	add.f64 	%fd95, %fd95, 0d4010000000000000;
	@%p22 bra 	$L__BB0_10;
$L__BB0_19:
	setp.eq.s32 	%p23, %r15, 0;
	@%p23 bra 	$L__BB0_24;
	add.s32 	%r113, %r111, 1;
	neg.s32 	%r112, %r15;
$L__BB0_21:
	.pragma "nounroll";
	setp.lt.s32 	%p24, %r13, 0;
	cvt.rn.f64.u32 	%fd79, %r113;
	{
	.reg .b32 %temp; 
	mov.b64 	{%temp, %r90}, %fd79;
	}
	shr.u32 	%r91, %r90, 20;
	and.b32  	%r92, %r91, 2047;
	add.s32 	%r93, %r92, -1012;
	mov.b64 	%rd28, %fd79;
	shl.b64 	%rd29, %rd28, %r93;
	setp.eq.s64 	%p25, %rd29, -9223372036854775808;
	{ // callseq 5, 0
	.param .b64 param0;
	st.param.f64 	[param0], %fd79;
	.param .b64 retval0;
	call.uni (retval0), 
	__internal_accurate_pow, 
	(
	param0
	);
	ld.param.f64 	%fd80, [retval0];
	} // callseq 5
	neg.f64 	%fd82, %fd80;
	selp.f64 	%fd83, %fd82, %fd80, %p25;
	selp.f64 	%fd84, %fd83, %fd80, %p24;
	cvt.rzi.s32.f64 	%r94, %fd84;
	rem.s32 	%r95, %r1, %r94;
	setp.ne.s32 	%p26, %r95, 0;
	@%p26 bra 	$L__BB0_23;
	setp.lt.s32 	%p27, %r13, 0;
	add.s32 	%r96, %r113, -1;
	cvt.rn.f64.u32 	%fd85, %r96;
	{
	.reg .b32 %temp; 
	mov.b64 	{%temp, %r97}, %fd85;
	}
	shr.u32 	%r98, %r97, 20;
	and.b32  	%r99, %r98, 2047;
	add.s32 	%r100, %r99, -1012;
	mov.b64 	%rd31, %fd85;
	shl.b64 	%rd32, %rd31, %r100;
	setp.eq.s64 	%p28, %rd32, -9223372036854775808;
	{ // callseq 6, 0
	.param .b64 param0;
	st.param.f64 	[param0], %fd85;
	.param .b64 retval0;
	call.uni (retval0), 
	__internal_accurate_pow, 
	(
	param0
	);
	ld.param.f64 	%fd86, [retval0];
	} // callseq 6
	neg.f64 	%fd88, %fd86;
	selp.f64 	%fd89, %fd88, %fd86, %p28;
	selp.f64 	%fd90, %fd89, %fd86, %p27;
	setp.eq.s32 	%p29, %r113, 1;
	selp.f64 	%fd91, 0d3FF0000000000000, %fd90, %p29;
	cvt.rzi.s32.f64 	%r101, %fd91;
	mul.wide.s32 	%rd34, %r101, 4;
	add.s64 	%rd35, %rd1, %rd34;
	ld.global.u32 	%r102, [%rd35];
	ld.global.u32 	%r103, [%rd1];
	add.s32 	%r104, %r103, %r102;
	st.global.u32 	[%rd1], %r104;
$L__BB0_23:
	bar.sync 	0;
	add.s32 	%r113, %r113, 1;
	add.s32 	%r112, %r112, 1;
	setp.ne.s32 	%p30, %r112, 0;
	@%p30 bra 	$L__BB0_21;
$L__BB0_24:
	ret;

}
.func  (.param .b64 func_retval0) __internal_accurate_pow(
	.param .b64 __internal_accurate_pow_param_0
)
{
	.reg .pred 	%p<8>;
	.reg .b32 	%r<46>;
	.reg .b32 	%f<3>;
	.reg .b64 	%fd<109>;

	ld.param.f64 	%fd10, [__internal_accurate_pow_param_0];
	mov.f64 	%fd11, 0d4000000000000000;
	{
	.reg .b32 %temp; 
	mov.b64 	{%temp, %r8}, %fd11;
	}
	{
	.reg .b32 %temp; 
	mov.b64 	{%r9, %temp}, %fd11;
	}
	shr.u32 	%r10, %r8, 20;
	setp.lt.u32 	%p1, %r8, 1048576;
	mov.f64 	%fd12, 0d4360000000000000;
	{
	.reg .b32 %temp; 
	mov.b64 	{%temp, %r11}, %fd12;
	}
	{
	.reg .b32 %temp; 
	mov.b64 	{%r12, %temp}, %fd12;
	}
	shr.u32 	%r13, %r11, 20;
	add.s32 	%r14, %r13, -54;
	selp.b32 	%r15, %r12, %r9, %p1;
	selp.b32 	%r16, %r11, %r8, %p1;
	selp.b32 	%r1, %r14, %r10, %p1;
	add.s32 	%r45, %r1, -1023;
	and.b32  	%r17, %r16, -2146435073;
	or.b32  	%r18, %r17, 1072693248;
	mov.b64 	%fd107, {%r15, %r18};
	setp.lt.u32 	%p2, %r18, 1073127583;
	@%p2 bra 	$L__BB1_2;
	{
	.reg .b32 %temp; 
	mov.b64 	{%r19, %temp}, %fd107;
	}
	{
	.reg .b32 %temp; 
	mov.b64 	{%temp, %r20}, %fd107;
	}
	add.s32 	%r21, %r20, -1048576;
	mov.b64 	%fd107, {%r19, %r21};
	add.s32 	%r45, %r1, -1022;
$L__BB1_2:
	add.f64 	%fd13, %fd107, 0dBFF0000000000000;
	add.f64 	%fd14, %fd107, 0d3FF0000000000000;
	rcp.approx.ftz.f64 	%fd15, %fd14;
	neg.f64 	%fd16, %fd14;
	fma.rn.f64 	%fd17, %fd16, %fd15, 0d3FF0000000000000;
	fma.rn.f64 	%fd18, %fd17, %fd17, %fd17;
	fma.rn.f64 	%fd19, %fd18, %fd15, %fd15;
	mul.f64 	%fd20, %fd13, %fd19;
	fma.rn.f64 	%fd21, %fd13, %fd19, %fd20;
	mul.f64 	%fd22, %fd21, %fd21;
	fma.rn.f64 	%fd23, %fd22, 0d3EB0F5FF7D2CAFE2, 0d3ED0F5D241AD3B5A;
	fma.rn.f64 	%fd24, %fd23, %fd22, 0d3EF3B20A75488A3F;
	fma.rn.f64 	%fd25, %fd24, %fd22, 0d3F1745CDE4FAECD5;
	fma.rn.f64 	%fd26, %fd25, %fd22, 0d3F3C71C7258A578B;
	fma.rn.f64 	%fd27, %fd26, %fd22, 0d3F6249249242B910;
	fma.rn.f64 	%fd28, %fd27, %fd22, 0d3F89999999999DFB;
	sub.f64 	%fd29, %fd13, %fd21;
	add.f64 	%fd30, %fd29, %fd29;
	neg.f64 	%fd31, %fd21;
	fma.rn.f64 	%fd32, %fd31, %fd13, %fd30;
	mul.f64 	%fd33, %fd19, %fd32;
	fma.rn.f64 	%fd34, %fd22, %fd28, 0d3FB5555555555555;
	mov.f64 	%fd35, 0d3FB5555555555555;
	sub.f64 	%fd36, %fd35, %fd34;
	fma.rn.f64 	%fd37, %fd22, %fd28, %fd36;
	add.f64 	%fd38, %fd37, 0dBC46A4CB00B9E7B0;
	add.f64 	%fd39, %fd34, %fd38;
	sub.f64 	%fd40, %fd34, %fd39;
	add.f64 	%fd41, %fd38, %fd40;
	mul.rn.f64 	%fd42, %fd21, %fd21;
	neg.f64 	%fd43, %fd42;
	fma.rn.f64 	%fd44, %fd21, %fd21, %fd43;
	{
	.reg .b32 %temp; 
	mov.b64 	{%r22, %temp}, %fd33;
	}
	{
	.reg .b32 %temp; 
	mov.b64 	{%temp, %r23}, %fd33;
	}
	add.s32 	%r24, %r23, 1048576;
	mov.b64 	%fd45, {%r22, %r24};
	fma.rn.f64 	%fd46, %fd21, %fd45, %fd44;
	mul.rn.f64 	%fd47, %fd42, %fd21;
	neg.f64 	%fd48, %fd47;
	fma.rn.f64 	%fd49, %fd42, %fd21, %fd48;
	fma.rn.f64 	%fd50, %fd42, %fd33, %fd49;
	fma.rn.f64 	%fd51, %fd46, %fd21, %fd50;
	mul.rn.f64 	%fd52, %fd39, %fd47;
	neg.f64 	%fd53, %fd52;
	fma.rn.f64 	%fd54, %fd39, %fd47, %fd53;
	fma.rn.f64 	%fd55, %fd39, %fd51, %fd54;
	fma.rn.f64 	%fd56, %fd41, %fd47, %fd55;
	add.f64 	%fd57, %fd52, %fd56;
	sub.f64 	%fd58, %fd52, %fd57;
	add.f64 	%fd59, %fd56, %fd58;
	add.f64 	%fd60, %fd21, %fd57;
	sub.f64 	%fd61, %fd21, %fd60;
	add.f64 	%fd62, %fd57, %fd61;
	add.f64 	%fd63, %fd59, %fd62;
	add.f64 	%fd64, %fd33, %fd63;
	add.f64 	%fd65, %fd60, %fd64;
	sub.f64 	%fd66, %fd60, %fd65;
	add.f64 	%fd67, %fd64, %fd66;
	xor.b32  	%r25, %r45, -2147483648;
	mov.b32 	%r26, 1127219200;
	mov.b64 	%fd68, {%r25, %r26};
	mov.b32 	%r27, -2147483648;
	mov.b64 	%fd69, {%r27, %r26};
	sub.f64 	%fd70, %fd68, %fd69;
	fma.rn.f64 	%fd71, %fd70, 0d3FE62E42FEFA39EF, %fd65;
	fma.rn.f64 	%fd72, %fd70, 0dBFE62E42FEFA39EF, %fd71;
	sub.f64 	%fd73, %fd72, %fd65;
	sub.f64 	%fd74, %fd67, %fd73;
	fma.rn.f64 	%fd75, %fd70, 0d3C7ABC9E3B39803F, %fd74;
	add.f64 	%fd76, %fd71, %fd75;
	sub.f64 	%fd77, %fd71, %fd76;
	add.f64 	%fd78, %fd75, %fd77;
	{
	.reg .b32 %temp; 
	mov.b64 	{%temp, %r28}, %fd10;
	}
	{
	.reg .b32 %temp; 
	mov.b64 	{%r29, %temp}, %fd10;
	}
	shl.b32 	%r30, %r28, 1;
	setp.gt.u32 	%p3, %r30, -33554433;
	and.b32  	%r31, %r28, -15728641;
	selp.b32 	%r32, %r31, %r28, %p3;
	mov.b64 	%fd79, {%r29, %r32};
	mul.rn.f64 	%fd80, %fd76, %fd79;
	neg.f64 	%fd81, %fd80;
	fma.rn.f64 	%fd82, %fd76, %fd79, %fd81;
	fma.rn.f64 	%fd83, %fd78, %fd79, %fd82;
	add.f64 	%fd4, %fd80, %fd83;
	sub.f64 	%fd84, %fd80, %fd4;
	add.f64 	%fd5, %fd83, %fd84;
	fma.rn.f64 	%fd85, %fd4, 0d3FF71547652B82FE, 0d4338000000000000;
	{
	.reg .b32 %temp; 
	mov.b64 	{%r5, %temp}, %fd85;
	}
	mov.f64 	%fd86, 0dC338000000000000;
	add.rn.f64 	%fd87, %fd85, %fd86;
	fma.rn.f64 	%fd88, %fd87, 0dBFE62E42FEFA39EF, %fd4;
	fma.rn.f64 	%fd89, %fd87, 0dBC7ABC9E3B39803F, %fd88;
	fma.rn.f64 	%fd90, %fd89, 0d3E5ADE1569CE2BDF, 0d3E928AF3FCA213EA;
	fma.rn.f64 	%fd91, %fd90, %fd89, 0d3EC71DEE62401315;
	fma.rn.f64 	%fd92, %fd91, %fd89, 0d3EFA01997C89EB71;
	fma.rn.f64 	%fd93, %fd92, %fd89, 0d3F2A01A014761F65;
	fma.rn.f64 	%fd94, %fd93, %fd89, 0d3F56C16C1852B7AF;
	fma.rn.f64 	%fd95, %fd94, %fd89, 0d3F81111111122322;
	fma.rn.f64 	%fd96, %fd95, %fd89, 0d3FA55555555502A1;
	fma.rn.f64 	%fd97, %fd96, %fd89, 0d3FC5555555555511;
	fma.rn.f64 	%fd98, %fd97, %fd89, 0d3FE000000000000B;
	fma.rn.f64 	%fd99, %fd98, %fd89, 0d3FF0000000000000;
	fma.rn.f64 	%fd100, %fd99, %fd89, 0d3FF0000000000000;
	{
	.reg .b32 %temp; 
	mov.b64 	{%r6, %temp}, %fd100;
	}
	{
	.reg .b32 %temp; 
	mov.b64 	{%temp, %r7}, %fd100;
	}
	shl.b32 	%r33, %r5, 20;
	add.s32 	%r34, %r33, %r7;
	mov.b64 	%fd108, {%r6, %r34};
	{
	.reg .b32 %temp; 
	mov.b64 	{%temp, %r35}, %fd4;
	}
	mov.b32 	%f2, %r35;
	abs.f32 	%f1, %f2;
	setp.lt.f32 	%p4, %f1, 0f4086232B;
	@%p4 bra 	$L__BB1_5;
	setp.lt.f64 	%p5, %fd4, 0d0000000000000000;
	add.f64 	%fd101, %fd4, 0d7FF0000000000000;
	selp.f64 	%fd108, 0d0000000000000000, %fd101, %p5;
	setp.geu.f32 	%p6, %f1, 0f40874800;
	@%p6 bra 	$L__BB1_5;
	shr.u32 	%r36, %r5, 31;
	add.s32 	%r37, %r5, %r36;
	shr.s32 	%r38, %r37, 1;
	shl.b32 	%r39, %r38, 20;
	add.s32 	%r40, %r7, %r39;
	mov.b64 	%fd102, {%r6, %r40};
	sub.s32 	%r41, %r5, %r38;
	shl.b32 	%r42, %r41, 20;
	add.s32 	%r43, %r42, 1072693248;
	mov.b32 	%r44, 0;
	mov.b64 	%fd103, {%r44, %r43};
	mul.f64 	%fd108, %fd103, %fd102;
$L__BB1_5:
	abs.f64 	%fd104, %fd108;
	setp.eq.f64 	%p7, %fd104, 0d7FF0000000000000;
	fma.rn.f64 	%fd105, %fd108, %fd5, %fd108;
	selp.f64 	%fd106, %fd108, %fd105, %p7;
	st.param.f64 	[func_retval0], %fd106;
	ret;

}


// ===== COMPILED SASS (sm_100) =====

	.target	sm_100

	.elftype	@"ET_EXEC"


//--------------------- .note.nv.tkinfo           --------------------------
	.section	.note.nv.tkinfo,"",@"SHT_NOTE"
	.sectionflags	@"SHF_NOTE_NV_TKINFO"
	.tkinfo
        /*0018*/ 	.word	0x00000002
        /*0030*/ 	.string	""
        /*0030*/ 	.string	"ptxas"
        /*0030*/ 	.string	"Cuda compilation tools, release 13.0, V13.0.88"
        /*0030*/ 	.string	"Build cuda_13.0.r13.0/compiler.36424714_0"
        /*0030*/ 	.string	"-arch sm_100 -m 64 "



//--------------------- .note.nv.cuinfo           --------------------------
	.section	.note.nv.cuinfo,"",@"SHT_NOTE"
	.sectionflags	@"SHF_NOTE_NV_CUINFO"
        /*0018*/ 	.short	0x0002
        /*001a*/ 	.short	0x0064
        /*001c*/ 	.short	0x0082
	.zero		2


//--------------------- .nv.info                  --------------------------
	.section	.nv.info,"",@"SHT_CUDA_INFO"
	.align	4


	//----- nvinfo : EIATTR_REGCOUNT
	.align		4
        /*0000*/ 	.byte	0x04, 0x2f
        /*0002*/ 	.short	(.L_1 - .L_0)
	.align		4
.L_0:
        /*0004*/ 	.word	index@(_Z9vectorSumPii)
        /*0008*/ 	.word	0x00000022


	//----- nvinfo : EIATTR_FRAME_SIZE
	.align		4
.L_1:
        /*000c*/ 	.byte	0x04, 0x11
        /*000e*/ 	.short	(.L_3 - .L_2)
	.align		4
.L_2:
        /*0010*/ 	.word	index@($_Z9vectorSumPii$__internal_accurate_pow)
        /*0014*/ 	.word	0x00000000


	//----- nvinfo : EIATTR_FRAME_SIZE
	.align		4
.L_3:
        /*0018*/ 	.byte	0x04, 0x11
        /*001a*/ 	.short	(.L_5 - .L_4)
	.align		4
.L_4:
        /*001c*/ 	.word	index@(_Z9vectorSumPii)
        /*0020*/ 	.word	0x00000000


	//----- nvinfo : EIATTR_MIN_STACK_SIZE
	.align		4
.L_5:
        /*0024*/ 	.byte	0x04, 0x12
        /*0026*/ 	.short	(.L_7 - .L_6)
	.align		4
.L_6:
        /*0028*/ 	.word	index@(_Z9vectorSumPii)
        /*002c*/ 	.word	0x00000000
.L_7:


//--------------------- .nv.compat                --------------------------
	.section	.nv.compat,"",@"SHT_CUDA_COMPAT_INFO"
	.align	4
        /*0000*/ 	.byte	0x02, 0x09, 0x00, 0x00, 0x02, 0x02, 0x01, 0x00, 0x02, 0x05, 0x05, 0x00, 0x03, 0x07, 0x01, 0x01
        /*0010*/ 	.byte	0x02, 0x03, 0x00, 0x00, 0x02, 0x06, 0x01, 0x00, 0x04, 0x0b, 0x08, 0x00, 0x01, 0x00, 0x00, 0x00
        /*0020*/ 	.byte	0x00, 0x00, 0x00, 0x00


//--------------------- .nv.info._Z9vectorSumPii  --------------------------
	.section	.nv.info._Z9vectorSumPii,"",@"SHT_CUDA_INFO"
	.sectionflags	@""
	.align	4


	//----- nvinfo : EIATTR_CUDA_API_VERSION
	.align		4
        /*0000*/ 	.byte	0x04, 0x37
        /*0002*/ 	.short	(.L_9 - .L_8)
.L_8:
        /*0004*/ 	.word	0x00000082


	//----- nvinfo : EIATTR_KPARAM_INFO
	.align		4
.L_9:
        /*0008*/ 	.byte	0x04, 0x17
        /*000a*/ 	.short	(.L_11 - .L_10)
.L_10:
        /*000c*/ 	.word	0x00000000
        /*0010*/ 	.short	0x0001
        /*0012*/ 	.short	0x0008
        /*0014*/ 	.byte	0x00, 0xf0, 0x11, 0x00


	//----- nvinfo : EIATTR_KPARAM_INFO
	.align		4
.L_11:
        /*0018*/ 	.byte	0x04, 0x17
        /*001a*/ 	.short	(.L_13 - .L_12)
.L_12:
        /*001c*/ 	.word	0x00000000
        /*0020*/ 	.short	0x0000
        /*0022*/ 	.short	0x0000
        /*0024*/ 	.byte	0x00, 0xf5, 0x21, 0x00


	//----- nvinfo : EIATTR_SPARSE_MMA_MASK
	.align		4
.L_13:
        /*0028*/ 	.byte	0x03, 0x50
        /*002a*/ 	.short	0x0000


	//----- nvinfo : EIATTR_MAXREG_COUNT
	.align		4
        /*002c*/ 	.byte	0x03, 0x1b
        /*002e*/ 	.short	0x00ff


	//----- nvinfo : EIATTR_NUM_BARRIERS
	.align		4
        /*0030*/ 	.byte	0x02, 0x4c
        /*0032*/ 	.byte	0x01
	.zero		1


	//----- nvinfo : EIATTR_MERCURY_ISA_VERSION
	.align		4
        /*0034*/ 	.byte	0x03, 0x5f
        /*0036*/ 	.short	0x0101


	//----- nvinfo : EIATTR_VRC_CTA_INIT_COUNT
	.align		4
        /*0038*/ 	.byte	0x02, 0x4a
	.zero		1
	.zero		1


	//----- nvinfo : EIATTR_EXIT_INSTR_OFFSETS
	.align		4
        /*003c*/ 	.byte	0x04, 0x1c
        /*003e*/ 	.short	(.L_15 - .L_14)


	//   ....[0]....
.L_14:
        /*0040*/ 	.word	0x000005d0


	//   ....[1]....
        /*0044*/ 	.word	0x00001200


	//   ....[2]....
        /*0048*/ 	.word	0x000015d0


	//----- nvinfo : EIATTR_CRS_STACK_SIZE
	.align		4
.L_15:
        /*004c*/ 	.byte	0x04, 0x1e
        /*004e*/ 	.short	(.L_17 - .L_16)
.L_16:
        /*0050*/ 	.word	0x00000000


	//----- nvinfo : EIATTR_CBANK_PARAM_SIZE
	.align		4
.L_17:
        /*0054*/ 	.byte	0x03, 0x19
        /*0056*/ 	.short	0x000c


	//----- nvinfo : EIATTR_PARAM_CBANK
	.align		4
        /*0058*/ 	.byte	0x04, 0x0a
        /*005a*/ 	.short	(.L_19 - .L_18)
	.align		4
.L_18:
        /*005c*/ 	.word	index@(.nv.constant0._Z9vectorSumPii)
        /*0060*/ 	.short	0x0380
        /*0062*/ 	.short	0x000c


	//----- nvinfo : EIATTR_SW_WAR
	.align		4
.L_19:
        /*0064*/ 	.byte	0x04, 0x36
        /*0066*/ 	.short	(.L_21 - .L_20)
.L_20:
        /*0068*/ 	.word	0x00000008
.L_21:


//--------------------- .nv.callgraph             --------------------------
	.section	.nv.callgraph,"",@"SHT_CUDA_CALLGRAPH"
	.align	4
	.sectionentsize	8
	.align		4
        /*0000*/ 	.word	0x00000000
	.align		4
        /*0004*/ 	.word	0xffffffff
	.align		4
        /*0008*/ 	.word	0x00000000
	.align		4
        /*000c*/ 	.word	0xfffffffe
	.align		4
        /*0010*/ 	.word	0x00000000
	.align		4
        /*0014*/ 	.word	0xfffffffd
	.align		4
        /*0018*/ 	.word	0x00000000
	.align		4
        /*001c*/ 	.word	0xfffffffc


//--------------------- .text._Z9vectorSumPii     --------------------------
	.section	.text._Z9vectorSumPii,"ax",@progbits
	.align	128
        .global         _Z9vectorSumPii
        .type           _Z9vectorSumPii,@function
        .size           _Z9vectorSumPii,(.L_x_24 - _Z9vectorSumPii)
        .other          _Z9vectorSumPii,@"STO_CUDA_ENTRY STV_DEFAULT"
_Z9vectorSumPii:
.text._Z9vectorSumPii:
[----:B------:R-:W-:Y:S01]  /*0000*/  LDC R1, c[0x0][0x37c] ;  /* 0x0000df00ff017b82 */ /* 0x000fe20000000800 */
[----:B------:R-:W0:Y:S02]  /*0010*/  LDCU UR4, c[0x0][0x388] ;  /* 0x00007100ff0477ac */ /* 0x000e240008000800 */
[----:B0-----:R-:W0:Y:S02]  /*0020*/  I2F.F64 R2, UR4 ;  /* 0x0000000400027d12 */ /* 0x001e240008201c00 */
[----:B0-----:R-:W-:Y:S01]  /*0030*/  ISETP.GT.AND P0, PT, R3, 0xfffff, PT ;  /* 0x000fffff0300780c */ /* 0x001fe20003f04270 */
[----:B------:R-:W-:Y:S02]  /*0040*/  IMAD.MOV.U32 R4, RZ, RZ, R2 ;  /* 0x000000ffff047224 */ /* 0x000fe400078e0002 */
[----:B------:R-:W-:-:S10]  /*0050*/  IMAD.MOV.U32 R5, RZ, RZ, R3 ;  /* 0x000000ffff057224 */ /* 0x000fd400078e0003 */
[----:B------:R-:W-:-:S10]  /*0060*/  @!P0 DMUL R4, R4, 1.80143985094819840000e+16 ;  /* 0x4350000004048828 */ /* 0x000fd40000000000 */
[----:B------:R-:W-:Y:S02]  /*0070*/  @!P0 IMAD.MOV.U32 R3, RZ, RZ, R5 ;  /* 0x000000ffff038224 */ /* 0x000fe400078e0005 */
[----:B------:R-:W-:Y:S02]  /*0080*/  @!P0 IMAD.MOV.U32 R2, RZ, RZ, R4 ;  /* 0x000000ffff028224 */ /* 0x000fe400078e0004 */
[----:B------:R-:W-:-:S05]  /*0090*/  VIADD R0, R3, 0xffffffff ;  /* 0xffffffff03007836 */ /* 0x000fca0000000000 */
[----:B------:R-:W-:Y:S02]  /*00a0*/  ISETP.GT.U32.AND P1, PT, R0, 0x7feffffe, PT ;  /* 0x7feffffe0000780c */ /* 0x000fe40003f24070 */
[----:B------:R-:W-:Y:S01]  /*00b0*/  MOV R0, 0xfffffc01 ;  /* 0xfffffc0100007802 */ /* 0x000fe20000000f00 */
[----:B------:R-:W-:-:S10]  /*00c0*/  @!P0 IMAD.MOV.U32 R0, RZ, RZ, -0x435 ;  /* 0xfffffbcbff008424 */ /* 0x000fd400078e00ff */
[----:B------:R-:W-:Y:S05]  /*00d0*/  @P1 BRA `(.L_x_0) ;  /* 0x0000000400041947 */ /* 0x000fea0003800000 */
[----:B------:R-:W-:Y:S01]  /*00e0*/  LOP3.LUT R4, R3, 0xfffff, RZ, 0xc0, !PT ;  /* 0x000fffff03047812 */ /* 0x000fe200078ec0ff */
[----:B------:R-:W-:Y:S01]  /*00f0*/  IMAD.MOV.U32 R6, RZ, RZ, RZ ;  /* 0x000000ffff067224 */ /* 0x000fe200078e00ff */
[----:B------:R-:W-:Y:S01]  /*0100*/  UMOV UR4, 0x3ae80f1e ;  /* 0x3ae80f1e00047882 */ /* 0x000fe20000000000 */
[----:B------:R-:W-:Y:S01]  /*0110*/  IMAD.MOV.U32 R14, RZ, RZ, -0x748574fc ;  /* 0x8b7a8b04ff0e7424 */ /* 0x000fe200078e00ff */
[----:B------:R-:W-:Y:S01]  /*0120*/  LOP3.LUT R5, R4, 0x3ff00000, RZ, 0xfc, !PT ;  /* 0x3ff0000004057812 */ /* 0x000fe200078efcff */
[----:B------:R-:W-:Y:S01]  /*0130*/  IMAD.MOV.U32 R4, RZ, RZ, R2 ;  /* 0x000000ffff047224 */ /* 0x000fe200078e0002 */
[----:B------:R-:W-:Y:S01]  /*0140*/  UMOV UR5, 0x3eb1380b ;  /* 0x3eb1380b00057882 */ /* 0x000fe20000000000 */
[----:B------:R-:W-:Y:S01]  /*0150*/  IMAD.MOV.U32 R15, RZ, RZ, 0x3ed0ee25 ;  /* 0x3ed0ee25ff0f7424 */ /* 0x000fe200078e00ff */
[----:B------:R-:W-:Y:S01]  /*0160*/  ISETP.GE.U32.AND P0, PT, R5, 0x3ff6a09f, PT ;  /* 0x3ff6a09f0500780c */ /* 0x000fe20003f06070 */
[----:B------:R-:W-:Y:S01]  /*0170*/  IMAD.MOV.U32 R17, RZ, RZ, 0x43300000 ;  /* 0x43300000ff117424 */ /* 0x000fe200078e00ff */
[----:B------:R-:W-:Y:S01]  /*0180*/  LEA.HI R0, R3, R0, RZ, 0xc ;  /* 0x0000000003007211 */ /* 0x000fe200078f60ff */
[----:B------:R-:W-:Y:S01]  /*0190*/  UMOV UR6, 0x80000000 ;  /* 0x8000000000067882 */ /* 0x000fe20000000000 */
[----:B------:R-:W-:-:S09]  /*01a0*/  UMOV UR7, 0x43300000 ;  /* 0x4330000000077882 */ /* 0x000fd20000000000 */
[----:B------:R-:W-:Y:S01]  /*01b0*/  @P0 VIADD R7, R5, 0xfff00000 ;  /* 0xfff0000005070836 */ /* 0x000fe20000000000 */
[----:B------:R-:W-:-:S04]  /*01c0*/  @P0 IADD3 R0, PT, PT, R0, 0x1, RZ ;  /* 0x0000000100000810 */ /* 0x000fc80007ffe0ff */
[----:B------:R-:W-:Y:S02]  /*01d0*/  @P0 MOV R5, R7 ;  /* 0x0000000700050202 */ /* 0x000fe40000000f00 */
[----:B------:R-:W-:-:S04]  /*01e0*/  LOP3.LUT R16, R0, 0x80000000, RZ, 0x3c, !PT ;  /* 0x8000000000107812 */ /* 0x000fc800078e3cff */
[C---:B------:R-:W-:Y:S02]  /*01f0*/  DADD R12, R4.reuse, 1 ;  /* 0x3ff00000040c7429 */ /* 0x040fe40000000000 */
[----:B------:R-:W-:-:S04]  /*0200*/  DADD R4, R4, -1 ;  /* 0xbff0000004047429 */ /* 0x000fc80000000000 */
[----:B------:R-:W0:Y:S02]  /*0210*/  MUFU.RCP64H R7, R13 ;  /* 0x0000000d00077308 */ /* 0x000e240000001800 */
[----:B0-----:R-:W-:-:S08]  /*0220*/  DFMA R8, -R12, R6, 1 ;  /* 0x3ff000000c08742b */ /* 0x001fd00000000106 */
[----:B------:R-:W-:-:S08]  /*0230*/  DFMA R8, R8, R8, R8 ;  /* 0x000000080808722b */ /* 0x000fd00000000008 */
[----:B------:R-:W-:-:S08]  /*0240*/  DFMA R6, R6, R8, R6 ;  /* 0x000000080606722b */ /* 0x000fd00000000006 */
[----:B------:R-:W-:-:S08]  /*0250*/  DMUL R8, R4, R6 ;  /* 0x0000000604087228 */ /* 0x000fd00000000000 */
[----:B------:R-:W-:-:S08]  /*0260*/  DFMA R8, R4, R6, R8 ;  /* 0x000000060408722b */ /* 0x000fd00000000008 */
[----:B------:R-:W-:Y:S02]  /*0270*/  DMUL R10, R8, R8 ;  /* 0x00000008080a7228 */ /* 0x000fe40000000000 */
[----:B------:R-:W-:-:S06]  /*0280*/  DADD R2, R4, -R8 ;  /* 0x0000000004027229 */ /* 0x000fcc0000000808 */
[----:B------:R-:W-:Y:S01]  /*0290*/  DFMA R12, R10, UR4, R14 ;  /* 0x000000040a0c7c2b */ /* 0x000fe2000800000e */
[----:B------:R-:W-:Y:S01]  /*02a0*/  UMOV UR4, 0x9f02676f ;  /* 0x9f02676f00047882 */ /* 0x000fe20000000000 */
[----:B------:R-:W-:Y:S01]  /*02b0*/  UMOV UR5, 0x3ef3b266 ;  /* 0x3ef3b26600057882 */ /* 0x000fe20000000000 */
[----:B------:R-:W-:Y:S02]  /*02c0*/  DADD R14, R2, R2 ;  /* 0x00000000020e7229 */ /* 0x000fe40000000002 */
[----:B------:R-:W-:Y:S01]  /*02d0*/  DADD R2, R16, -UR6 ;  /* 0x8000000610027e29 */ /* 0x000fe20008000000 */
[----:B------:R-:W-:Y:S01]  /*02e0*/  UMOV UR6, 0xfefa39ef ;  /* 0xfefa39ef00067882 */ /* 0x000fe20000000000 */
[----:B------:R-:W-:Y:S01]  /*02f0*/  UMOV UR7, 0x3fe62e42 ;  /* 0x3fe62e4200077882 */ /* 0x000fe20000000000 */
[----:B------:R-:W-:Y:S01]  /*0300*/  DFMA R12, R10, R12, UR4 ;  /* 0x000000040a0c7e2b */ /* 0x000fe2000800000c */
[----:B------:R-:W-:Y:S01]  /*0310*/  UMOV UR4, 0xa9ab0956 ;  /* 0xa9ab095600047882 */ /* 0x000fe20000000000 */
[----:B------:R-:W-:Y:S01]  /*0320*/  UMOV UR5, 0x3f1745cb ;  /* 0x3f1745cb00057882 */ /* 0x000fe20000000000 */
[----:B------:R-:W-:-:S02]  /*0330*/  DFMA R14, R4, -R8, R14 ;  /* 0x80000008040e722b */ /* 0x000fc4000000000e */
[----:B------:R-:W-:-:S03]  /*0340*/  DFMA R4, R2, UR6, R8 ;  /* 0x0000000602047c2b */ /* 0x000fc60008000008 */
[----:B------:R-:W-:Y:S01]  /*0350*/  DFMA R12, R10, R12, UR4 ;  /* 0x000000040a0c7e2b */ /* 0x000fe2000800000c */
[----:B------:R-:W-:Y:S01]  /*0360*/  UMOV UR4, 0x2d1b5154 ;  /* 0x2d1b515400047882 */ /* 0x000fe20000000000 */
[----:B------:R-:W-:Y:S01]  /*0370*/  UMOV UR5, 0x3f3c71c7 ;  /* 0x3f3c71c700057882 */ /* 0x000fe20000000000 */
[----:B------:R-:W-:-:S05]  /*0380*/  DMUL R14, R6, R14 ;  /* 0x0000000e060e7228 */ /* 0x000fca0000000000 */
[----:B------:R-:W-:Y:S01]  /*0390*/  DFMA R12, R10, R12, UR4 ;  /* 0x000000040a0c7e2b */ /* 0x000fe2000800000c */
[----:B------:R-:W-:Y:S01]  /*03a0*/  UMOV UR4, 0x923be72d ;  /* 0x923be72d00047882 */ /* 0x000fe20000000000 */
[----:B------:R-:W-:-:S06]  /*03b0*/  UMOV UR5, 0x3f624924 ;  /* 0x3f62492400057882 */ /* 0x000fcc0000000000 */
        /* <DEDUP_REMOVED lines=8> */
[----:B------:R-:W-:Y:S02]  /*0440*/  UMOV UR5, 0x3fe62e42 ;  /* 0x3fe62e4200057882 */ /* 0x000fe40000000000 */
[----:B------:R-:W-:Y:S01]  /*0450*/  DFMA R16, R2, -UR4, R4 ;  /* 0x8000000402107c2b */ /* 0x000fe20008000004 */
[----:B------:R-:W-:Y:S01]  /*0460*/  UMOV UR4, 0x3b39803f ;  /* 0x3b39803f00047882 */ /* 0x000fe20000000000 */
[----:B------:R-:W-:Y:S02]  /*0470*/  UMOV UR5, 0x3c7abc9e ;  /* 0x3c7abc9e00057882 */ /* 0x000fe40000000000 */
[----:B------:R-:W-:-:S04]  /*0480*/  DMUL R12, R10, R12 ;  /* 0x0000000c0a0c7228 */ /* 0x000fc80000000000 */
[----:B------:R-:W-:-:S04]  /*0490*/  DADD R16, -R8, R16 ;  /* 0x0000000008107229 */ /* 0x000fc80000000110 */
[----:B------:R-:W-:-:S08]  /*04a0*/  DFMA R12, R8, R12, R14 ;  /* 0x0000000c080c722b */ /* 0x000fd0000000000e */
[----:B------:R-:W-:-:S08]  /*04b0*/  DADD R12, R12, -R16 ;  /* 0x000000000c0c7229 */ /* 0x000fd00000000810 */
[----:B------:R-:W-:-:S08]  /*04c0*/  DFMA R12, R2, UR4, R12 ;  /* 0x00000004020c7c2b */ /* 0x000fd0000800000c */
[----:B------:R-:W-:Y:S01]  /*04d0*/  DADD R4, R4, R12 ;  /* 0x0000000004047229 */ /* 0x000fe2000000000c */
[----:B------:R-:W-:Y:S10]  /*04e0*/  BRA `(.L_x_1) ;  /* 0x0000000000187947 */ /* 0x000ff40003800000 */
.L_x_0:
[----:B------:R-:W-:Y:S01]  /*04f0*/  IMAD.MOV.U32 R2, RZ, RZ, 0x0 ;  /* 0x00000000ff027424 */ /* 0x000fe200078e00ff */
[----:B------:R-:W-:Y:S01]  /*0500*/  LOP3.LUT P0, RZ, R5, 0x7fffffff, RZ, 0xc0, !PT ;  /* 0x7fffffff05ff7812 */ /* 0x000fe2000780c0ff */
[----:B------:R-:W-:-:S06]  /*0510*/  IMAD.MOV.U32 R3, RZ, RZ, 0x7ff00000 ;  /* 0x7ff00000ff037424 */ /* 0x000fcc00078e00ff */
[----:B------:R-:W-:-:S10]  /*0520*/  DFMA R2, R4, R2, +INF ;  /* 0x7ff000000402742b */ /* 0x000fd40000000002 */
[----:B------:R-:W-:Y:S02]  /*0530*/  FSEL R4, R2, RZ, P0 ;  /* 0x000000ff02047208 */ /* 0x000fe40000000000 */
[----:B------:R-:W-:-:S07]  /*0540*/  FSEL R5, R3, -QNAN , P0 ;  /* 0xfff0000003057808 */ /* 0x000fce0000000000 */
.L_x_1:
[----:B------:R-:W-:Y:S01]  /*0550*/  UMOV UR4, 0xffda0d24 ;  /* 0xffda0d2400047882 */ /* 0x000fe20000000000 */
[----:B------:R-:W-:Y:S02]  /*0560*/  UMOV UR5, 0x3c7777d0 ;  /* 0x3c7777d000057882 */ /* 0x000fe40000000000 */
[----:B------:R-:W-:Y:S01]  /*0570*/  DMUL R2, R4, UR4 ;  /* 0x0000000404027c28 */ /* 0x000fe20008000000 */
[----:B------:R-:W-:Y:S01]  /*0580*/  UMOV UR4, 0x652b82fe ;  /* 0x652b82fe00047882 */ /* 0x000fe20000000000 */
[----:B------:R-:W-:-:S06]  /*0590*/  UMOV UR5, 0x3ff71547 ;  /* 0x3ff7154700057882 */ /* 0x000fcc0000000000 */
[----:B------:R-:W-:-:S10]  /*05a0*/  DFMA R2, R4, UR4, R2 ;  /* 0x0000000404027c2b */ /* 0x000fd40008000002 */
[----:B------:R-:W0:Y:S02]  /*05b0*/  F2I.F64.TRUNC R2, R2 ;  /* 0x0000000200027311 */ /* 0x000e24000030d100 */
[----:B0-----:R-:W-:-:S13]  /*05c0*/  ISETP.GE.AND P0, PT, R2, RZ, PT ;  /* 0x000000ff0200720c */ /* 0x001fda0003f06270 */
[----:B------:R-:W-:Y:S05]  /*05d0*/  @!P0 EXIT ;  /* 0x000000000000894d */ /* 0x000fea0003800000 */
[----:B------:R-:W0:Y:S01]  /*05e0*/  S2R R3, SR_TID.X ;  /* 0x0000000000037919 */ /* 0x000e220000002100 */
[----:B------:R-:W0:Y:S01]  /*05f0*/  LDC.64 R30, c[0x0][0x380] ;  /* 0x0000e000ff1e7b82 */ /* 0x000e220000000a00 */
[C---:B------:R-:W-:Y:S01]  /*0600*/  ISETP.GE.U32.AND P0, PT, R2.reuse, 0x3, PT ;  /* 0x000000030200780c */ /* 0x040fe20003f06070 */
[----:B------:R-:W1:Y:S01]  /*0610*/  LDCU.64 UR4, c[0x0][0x358] ;  /* 0x00006b00ff0477ac */ /* 0x000e620008000a00 */
[----:B------:R-:W-:Y:S01]  /*0620*/  IADD3 R4, PT, PT, R2, 0x1, RZ ;  /* 0x0000000102047810 */ /* 0x000fe20007ffe0ff */
[----:B------:R-:W-:-:S03]  /*0630*/  IMAD.MOV.U32 R2, RZ, RZ, RZ ;  /* 0x000000ffff027224 */ /* 0x000fc600078e00ff */
[----:B------:R-:W-:Y:S01]  /*0640*/  LOP3.LUT R0, R4, 0x3, RZ, 0xc0, !PT ;  /* 0x0000000304007812 */ /* 0x000fe200078ec0ff */
[----:B0-----:R-:W-:-:S06]  /*0650*/  IMAD.WIDE.U32 R30, R3, 0x4, R30 ;  /* 0x00000004031e7825 */ /* 0x001fcc00078e001e */
[----:B-1----:R-:W-:Y:S05]  /*0660*/  @!P0 BRA `(.L_x_2) ;  /* 0x0000000800e08947 */ /* 0x002fea0003800000 */
[----:B------:R-:W-:Y:S01]  /*0670*/  LOP3.LUT R2, R4, 0xfffffffc, RZ, 0xc0, !PT ;  /* 0xfffffffc04027812 */ /* 0x000fe200078ec0ff */
[----:B------:R-:W-:Y:S01]  /*0680*/  IMAD.MOV.U32 R5, RZ, RZ, 0x2 ;  /* 0x00000002ff057424 */ /* 0x000fe200078e00ff */
[----:B------:R-:W-:-:S03]  /*0690*/  CS2R R6, SRZ ;  /* 0x0000000000067805 */ /* 0x000fc6000001ff00 */
[----:B------:R-:W-:-:S07]  /*06a0*/  IMAD.MOV R24, RZ, RZ, -R2 ;  /* 0x000000ffff187224 */ /* 0x000fce00078e0a02 */
.L_x_16:
[----:B------:R-:W-:Y:S01]  /*06b0*/  IADD3 R8, PT, PT, R5, -0x1, RZ ;  /* 0xffffffff05087810 */ /* 0x000fe20007ffe0ff */
[----:B------:R-:W-:Y:S01]  /*06c0*/  VIADD R24, R24, 0x4 ;  /* 0x0000000418187836 */ /* 0x000fe20000000000 */
[----:B------:R-:W-:Y:S01]  /*06d0*/  BSSY.RECONVERGENT B0, `(.L_x_3) ;  /* 0x0000007000007945 */ /* 0x000fe20003800200 */
[----:B------:R-:W-:-:S03]  /*06e0*/  MOV R4, 0x740 ;  /* 0x0000074000047802 */ /* 0x000fc60000000f00 */
[----:B0-----:R-:W0:Y:S01]  /*06f0*/  I2F.F64.U32 R8, R8 ;  /* 0x0000000800087312 */ /* 0x001e220000201800 */
[----:B------:R-:W-:Y:S01]  /*0700*/  ISETP.NE.AND P0, PT, R24, RZ, PT ;  /* 0x000000ff1800720c */ /* 0x000fe20003f05270 */
[----:B0-----:R-:W-:Y:S02]  /*0710*/  IMAD.MOV.U32 R25, RZ, RZ, R8 ;  /* 0x000000ffff197224 */ /* 0x001fe400078e0008 */
[----:B------:R-:W-:-:S10]  /*0720*/  IMAD.MOV.U32 R26, RZ, RZ, R9 ;  /* 0x000000ffff1a7224 */ /* 0x000fd400078e0009 */
[----:B------:R-:W-:Y:S05]  /*0730*/  CALL.REL.NOINC `($_Z9vectorSumPii$__internal_accurate_pow) ;  /* 0x0000000c00a87944 */ /* 0x000fea0003c00000 */
[----:B------:R-:W-:Y:S05]  /*0740*/  BSYNC.RECONVERGENT B0 ;  /* 0x0000000000007941 */ /* 0x000fea0003800200 */
.L_x_3:
[----:B------:R0:W1:Y:S01]  /*0750*/  F2I.F64.TRUNC R27, R10 ;  /* 0x0000000a001b7311 */ /* 0x000062000030d100 */
[----:B------:R-:W-:Y:S01]  /*0760*/  ISETP.GE.AND P3, PT, R3, RZ, PT ;  /* 0x000000ff0300720c */ /* 0x000fe20003f66270 */
[----:B------:R-:W-:Y:S01]  /*0770*/  BSSY.RECONVERGENT B0, `(.L_x_4) ;  /* 0x0000027000007945 */ /* 0x000fe20003800200 */
[----:B0-----:R-:W-:Y:S02]  /*0780*/  IABS R10, R3 ;  /* 0x00000003000a7213 */ /* 0x001fe40000000000 */
[-C--:B-1----:R-:W-:Y:S02]  /*0790*/  IABS R12, R27.reuse ;  /* 0x0000001b000c7213 */ /* 0x082fe40000000000 */
[----:B------:R-:W-:Y:S02]  /*07a0*/  IABS R11, R27 ;  /* 0x0000001b000b7213 */ /* 0x000fe40000000000 */
[----:B------:R-:W0:Y:S08]  /*07b0*/  I2F.RP R4, R12 ;  /* 0x0000000c00047306 */ /* 0x000e300000209400 */
[----:B0-----:R-:W0:Y:S02]  /*07c0*/  MUFU.RCP R4, R4 ;  /* 0x0000000400047308 */ /* 0x001e240000001000 */
[----:B0-----:R-:W-:Y:S01]  /*07d0*/  IADD3 R8, PT, PT, R4, 0xffffffe, RZ ;  /* 0x0ffffffe04087810 */ /* 0x001fe20007ffe0ff */
[----:B------:R-:W-:-:S05]  /*07e0*/  IMAD.MOV R4, RZ, RZ, -R11 ;  /* 0x000000ffff047224 */ /* 0x000fca00078e0a0b */
[----:B------:R0:W1:Y:S02]  /*07f0*/  F2I.FTZ.U32.TRUNC.NTZ R9, R8 ;  /* 0x0000000800097305 */ /* 0x000064000021f000 */
[----:B0-----:R-:W-:Y:S02]  /*0800*/  IMAD.MOV.U32 R8, RZ, RZ, RZ ;  /* 0x000000ffff087224 */ /* 0x001fe400078e00ff */
[----:B-1----:R-:W-:-:S04]  /*0810*/  IMAD.MOV R13, RZ, RZ, -R9 ;  /* 0x000000ffff0d7224 */ /* 0x002fc800078e0a09 */
[----:B------:R-:W-:-:S04]  /*0820*/  IMAD R13, R13, R12, RZ ;  /* 0x0000000c0d0d7224 */ /* 0x000fc800078e02ff */
[----:B------:R-:W-:-:S06]  /*0830*/  IMAD.HI.U32 R9, R9, R13, R8 ;  /* 0x0000000d09097227 */ /* 0x000fcc00078e0008 */
[----:B------:R-:W-:-:S04]  /*0840*/  IMAD.HI.U32 R9, R9, R10, RZ ;  /* 0x0000000a09097227 */ /* 0x000fc800078e00ff */
[----:B------:R-:W-:-:S05]  /*0850*/  IMAD R9, R9, R4, R10 ;  /* 0x0000000409097224 */ /* 0x000fca00078e020a */
[----:B------:R-:W-:-:S13]  /*0860*/  ISETP.GT.U32.AND P1, PT, R12, R9, PT ;  /* 0x000000090c00720c */ /* 0x000fda0003f24070 */
[----:B------:R-:W-:Y:S02]  /*0870*/  @!P1 IADD3 R9, PT, PT, R9, -R12, RZ ;  /* 0x8000000c09099210 */ /* 0x000fe40007ffe0ff */
[----:B------:R-:W-:Y:S02]  /*0880*/  ISETP.NE.AND P1, PT, R27, RZ, PT ;  /* 0x000000ff1b00720c */ /* 0x000fe40003f25270 */
[----:B------:R-:W-:-:S13]  /*0890*/  ISETP.GT.U32.AND P2, PT, R12, R9, PT ;  /* 0x000000090c00720c */ /* 0x000fda0003f44070 */
[----:B------:R-:W-:-:S04]  /*08a0*/  @!P2 IMAD.IADD R9, R9, 0x1, -R12 ;  /* 0x000000010909a824 */ /* 0x000fc800078e0a0c */
[----:B------:R-:W-:Y:S01]  /*08b0*/  @!P3 IMAD.MOV R9, RZ, RZ, -R9 ;  /* 0x000000ffff09b224 */ /* 0x000fe200078e0a09 */
[----:B------:R-:W-:-:S04]  /*08c0*/  @!P1 LOP3.LUT R9, RZ, R27, RZ, 0x33, !PT ;  /* 0x0000001bff099212 */ /* 0x000fc800078e33ff */
[----:B------:R-:W-:-:S13]  /*08d0*/  ISETP.NE.AND P1, PT, R9, RZ, PT ;  /* 0x000000ff0900720c */ /* 0x000fda0003f25270 */
[----:B------:R-:W-:Y:S05]  /*08e0*/  @P1 BRA `(.L_x_5) ;  /* 0x00000000003c1947 */ /* 0x000fea0003800000 */
[----:B------:R-:W-:Y:S01]  /*08f0*/  BSSY.RECONVERGENT B1, `(.L_x_6) ;  /* 0x0000005000017945 */ /* 0x000fe20003800200 */
[----:B------:R-:W-:Y:S01]  /*0900*/  IMAD.MOV.U32 R25, RZ, RZ, R6 ;  /* 0x000000ffff197224 */ /* 0x000fe200078e0006 */
[----:B------:R-:W-:Y:S02]  /*0910*/  MOV R26, R7 ;  /* 0x00000007001a7202 */ /* 0x000fe40000000f00 */
[----:B------:R-:W-:-:S07]  /*0920*/  MOV R4, 0x940 ;  /* 0x0000094000047802 */ /* 0x000fce0000000f00 */
[----:B------:R-:W-:Y:S05]  /*0930*/  CALL.REL.NOINC `($_Z9vectorSumPii$__internal_accurate_pow) ;  /* 0x0000000c00287944 */ /* 0x000fea0003c00000 */
[----:B------:R-:W-:Y:S05]  /*0940*/  BSYNC.RECONVERGENT B1 ;  /* 0x0000000000017941 */ /* 0x000fea0003800200 */
.L_x_6:
[----:B------:R-:W-:Y:S01]  /*0950*/  ISETP.NE.AND P1, PT, R5, 0x2, PT ;  /* 0x000000020500780c */ /* 0x000fe20003f25270 */
[----:B------:R-:W2:Y:S03]  /*0960*/  LDG.E R13, desc[UR4][R30.64] ;  /* 0x000000041e0d7981 */ /* 0x000ea6000c1e1900 */
[----:B------:R-:W-:Y:S02]  /*0970*/  FSEL R10, R10, RZ, P1 ;  /* 0x000000ff0a0a7208 */ /* 0x000fe40000800000 */
[----:B------:R-:W-:-:S04]  /*0980*/  FSEL R11, R11, 1.875, P1 ;  /* 0x3ff000000b0b7808 */ /* 0x000fc80000800000 */
[----:B------:R-:W0:Y:S02]  /*0990*/  F2I.F64.TRUNC R9, R10 ;  /* 0x0000000a00097311 */ /* 0x000e24000030d100 */
[----:B0-----:R-:W-:-:S06]  /*09a0*/  IMAD.WIDE R8, R9, 0x4, R30 ;  /* 0x0000000409087825 */ /* 0x001fcc00078e021e */
[----:B------:R-:W2:Y:S02]  /*09b0*/  LDG.E R8, desc[UR4][R8.64] ;  /* 0x0000000408087981 */ /* 0x000ea4000c1e1900 */
[----:B--2---:R-:W-:-:S05]  /*09c0*/  IMAD.IADD R13, R8, 0x1, R13 ;  /* 0x00000001080d7824 */ /* 0x004fca00078e020d */
[----:B------:R0:W-:Y:S02]  /*09d0*/  STG.E desc[UR4][R30.64], R13 ;  /* 0x0000000d1e007986 */ /* 0x0001e4000c101904 */
.L_x_5:
[----:B------:R-:W-:Y:S05]  /*09e0*/  BSYNC.RECONVERGENT B0 ;  /* 0x0000000000007941 */ /* 0x000fea0003800200 */
.L_x_4:
[----:B------:R-:W-:Y:S01]  /*09f0*/  BAR.SYNC.DEFER_BLOCKING 0x0 ;  /* 0x0000000000007b1d */ /* 0x000fe20000010000 */
[----:B------:R-:W-:-:S05]  /*0a00*/  MOV R4, 0xa60 ;  /* 0x00000a6000047802 */ /* 0x000fca0000000f00 */
[----:B------:R-:W1:Y:S01]  /*0a10*/  I2F.F64.U32 R8, R5 ;  /* 0x0000000500087312 */ /* 0x000e620000201800 */
[----:B------:R-:W-:Y:S01]  /*0a20*/  BSSY.RECONVERGENT B0, `(.L_x_7) ;  /* 0x0000004000007945 */ /* 0x000fe20003800200 */
[----:B-1----:R-:W-:Y:S02]  /*0a30*/  IMAD.MOV.U32 R25, RZ, RZ, R8 ;  /* 0x000000ffff197224 */ /* 0x002fe400078e0008 */
[----:B------:R-:W-:-:S07]  /*0a40*/  IMAD.MOV.U32 R26, RZ, RZ, R9 ;  /* 0x000000ffff1a7224 */ /* 0x000fce00078e0009 */
[----:B0-----:R-:W-:Y:S05]  /*0a50*/  CALL.REL.NOINC `($_Z9vectorSumPii$__internal_accurate_pow) ;  /* 0x0000000800e07944 */ /* 0x001fea0003c00000 */
[----:B------:R-:W-:Y:S05]  /*0a60*/  BSYNC.RECONVERGENT B0 ;  /* 0x0000000000007941 */ /* 0x000fea0003800200 */
.L_x_7:
[----:B------:R-:W-:Y:S01]  /*0a70*/  MOV R28, R10 ;  /* 0x0000000a001c7202 */ /* 0x000fe20000000f00 */
[----:B------:R-:W-:Y:S01]  /*0a80*/  IMAD.MOV.U32 R29, RZ, RZ, R11 ;  /* 0x000000ffff1d7224 */ /* 0x000fe200078e000b */
[----:B------:R-:W-:Y:S01]  /*0a90*/  IABS R12, R3 ;  /* 0x00000003000c7213 */ /* 0x000fe20000000000 */
[----:B------:R-:W-:Y:S01]  /*0aa0*/  BSSY.RECONVERGENT B0, `(.L_x_8) ;  /* 0x000001f000007945 */ /* 0x000fe20003800200 */
[----:B------:R-:W-:Y:S02]  /*0ab0*/  ISETP.GE.AND P3, PT, R3, RZ, PT ;  /* 0x000000ff0300720c */ /* 0x000fe40003f66270 */
[----:B------:R-:W0:Y:S02]  /*0ac0*/  F2I.F64.TRUNC R28, R28 ;  /* 0x0000001c001c7311 */ /* 0x000e24000030d100 */
[-C--:B0-----:R-:W-:Y:S02]  /*0ad0*/  IABS R10, R28.reuse ;  /* 0x0000001c000a7213 */ /* 0x081fe40000000000 */
[----:B------:R-:W-:-:S04]  /*0ae0*/  IABS R13, R28 ;  /* 0x0000001c000d7213 */ /* 0x000fc80000000000 */
[----:B------:R-:W0:Y:S08]  /*0af0*/  I2F.RP R4, R10 ;  /* 0x0000000a00047306 */ /* 0x000e300000209400 */
[----:B0-----:R-:W0:Y:S02]  /*0b00*/  MUFU.RCP R4, R4 ;  /* 0x0000000400047308 */ /* 0x001e240000001000 */
[----:B0-----:R-:W-:-:S02]  /*0b10*/  VIADD R8, R4, 0xffffffe ;  /* 0x0ffffffe04087836 */ /* 0x001fc40000000000 */
[----:B------:R-:W-:-:S04]  /*0b20*/  IMAD.MOV R4, RZ, RZ, -R13 ;  /* 0x000000ffff047224 */ /* 0x000fc800078e0a0d */
[----:B------:R0:W1:Y:S02]  /*0b30*/  F2I.FTZ.U32.TRUNC.NTZ R9, R8 ;  /* 0x0000000800097305 */ /* 0x000064000021f000 */
[----:B0-----:R-:W-:Y:S02]  /*0b40*/  HFMA2 R8, -RZ, RZ, 0, 0 ;  /* 0x00000000ff087431 */ /* 0x001fe400000001ff */
[----:B-1----:R-:W-:-:S04]  /*0b50*/  IMAD.MOV R11, RZ, RZ, -R9 ;  /* 0x000000ffff0b7224 */ /* 0x002fc800078e0a09 */
[----:B------:R-:W-:-:S04]  /*0b60*/  IMAD R11, R11, R10, RZ ;  /* 0x0000000a0b0b7224 */ /* 0x000fc800078e02ff */
[----:B------:R-:W-:-:S06]  /*0b70*/  IMAD.HI.U32 R9, R9, R11, R8 ;  /* 0x0000000b09097227 */ /* 0x000fcc00078e0008 */
[----:B------:R-:W-:-:S04]  /*0b80*/  IMAD.HI.U32 R9, R9, R12, RZ ;  /* 0x0000000c09097227 */ /* 0x000fc800078e00ff */
[----:B------:R-:W-:Y:S02]  /*0b90*/  IMAD R9, R9, R4, R12 ;  /* 0x0000000409097224 */ /* 0x000fe400078e020c */
[----:B------:R-:W-:-:S03]  /*0ba0*/  VIADD R4, R5, 0x1 ;  /* 0x0000000105047836 */ /* 0x000fc60000000000 */
[----:B------:R-:W-:-:S13]  /*0bb0*/  ISETP.GT.U32.AND P1, PT, R10, R9, PT ;  /* 0x000000090a00720c */ /* 0x000fda0003f24070 */
[----:B------:R-:W-:Y:S01]  /*0bc0*/  @!P1 IMAD.IADD R9, R9, 0x1, -R10 ;  /* 0x0000000109099824 */ /* 0x000fe200078e0a0a */
[----:B------:R-:W-:-:S04]  /*0bd0*/  ISETP.NE.AND P1, PT, R28, RZ, PT ;  /* 0x000000ff1c00720c */ /* 0x000fc80003f25270 */
[----:B------:R-:W-:-:S13]  /*0be0*/  ISETP.GT.U32.AND P2, PT, R10, R9, PT ;  /* 0x000000090a00720c */ /* 0x000fda0003f44070 */
[----:B------:R-:W-:-:S05]  /*0bf0*/  @!P2 IMAD.IADD R9, R9, 0x1, -R10 ;  /* 0x000000010909a824 */ /* 0x000fca00078e0a0a */
[----:B------:R-:W-:Y:S02]  /*0c00*/  @!P3 IADD3 R9, PT, PT, -R9, RZ, RZ ;  /* 0x000000ff0909b210 */ /* 0x000fe40007ffe1ff */
[----:B------:R-:W-:-:S04]  /*0c10*/  @!P1 LOP3.LUT R9, RZ, R28, RZ, 0x33, !PT ;  /* 0x0000001cff099212 */ /* 0x000fc800078e33ff */
[----:B------:R-:W-:-:S13]  /*0c20*/  ISETP.NE.AND P1, PT, R9, RZ, PT ;  /* 0x000000ff0900720c */ /* 0x000fda0003f25270 */
[----:B------:R-:W-:Y:S05]  /*0c30*/  @P1 BRA `(.L_x_9) ;  /* 0x0000000000141947 */ /* 0x000fea0003800000 */
[----:B------:R-:W-:Y:S01]  /*0c40*/  IMAD.WIDE R8, R27, 0x4, R30 ;  /* 0x000000041b087825 */ /* 0x000fe200078e021e */
[----:B------:R-:W2:Y:S05]  /*0c50*/  LDG.E R11, desc[UR4][R30.64] ;  /* 0x000000041e0b7981 */ /* 0x000eaa000c1e1900 */
[----:B------:R-:W2:Y:S02]  /*0c60*/  LDG.E R8, desc[UR4][R8.64] ;  /* 0x0000000408087981 */ /* 0x000ea4000c1e1900 */
[----:B--2---:R-:W-:-:S05]  /*0c70*/  IMAD.IADD R11, R8, 0x1, R11 ;  /* 0x00000001080b7824 */ /* 0x004fca00078e020b */
[----:B------:R0:W-:Y:S02]  /*0c80*/  STG.E desc[UR4][R30.64], R11 ;  /* 0x0000000b1e007986 */ /* 0x0001e4000c101904 */
.L_x_9:
[----:B------:R-:W-:Y:S05]  /*0c90*/  BSYNC.RECONVERGENT B0 ;  /* 0x0000000000007941 */ /* 0x000fea0003800200 */
.L_x_8:
[----:B------:R-:W-:Y:S06]  /*0ca0*/  BAR.SYNC.DEFER_BLOCKING 0x0 ;  /* 0x0000000000007b1d */ /* 0x000fec0000010000 */
[----:B------:R1:W2:Y:S01]  /*0cb0*/  I2F.F64.U32 R8, R4 ;  /* 0x0000000400087312 */ /* 0x0002a20000201800 */
[----:B------:R-:W-:Y:S01]  /*0cc0*/  BSSY.RECONVERGENT B0, `(.L_x_10) ;  /* 0x0000005000007945 */ /* 0x000fe20003800200 */
[----:B-1----:R-:W-:Y:S01]  /*0cd0*/  MOV R4, 0xd10 ;  /* 0x00000d1000047802 */ /* 0x002fe20000000f00 */
[----:B--2---:R-:W-:Y:S01]  /*0ce0*/  IMAD.MOV.U32 R25, RZ, RZ, R8 ;  /* 0x000000ffff197224 */ /* 0x004fe200078e0008 */
[----:B------:R-:W-:-:S07]  /*0cf0*/  MOV R26, R9 ;  /* 0x00000009001a7202 */ /* 0x000fce0000000f00 */
[----:B0-----:R-:W-:Y:S05]  /*0d00*/  CALL.REL.NOINC `($_Z9vectorSumPii$__internal_accurate_pow) ;  /* 0x0000000800347944 */ /* 0x001fea0003c00000 */
[----:B------:R-:W-:Y:S05]  /*0d10*/  BSYNC.RECONVERGENT B0 ;  /* 0x0000000000007941 */ /* 0x000fea0003800200 */
.L_x_10:
        /* <DEDUP_REMOVED lines=8> */
[----:B0-----:R-:W-:Y:S01]  /*0da0*/  VIADD R8, R4, 0xffffffe ;  /* 0x0ffffffe04087836 */ /* 0x001fe20000000000 */
[----:B------:R-:W-:-:S05]  /*0db0*/  IADD3 R4, PT, PT, RZ, -R11, RZ ;  /* 0x8000000bff047210 */ /* 0x000fca0007ffe0ff */
[----:B------:R0:W1:Y:S02]  /*0dc0*/  F2I.FTZ.U32.TRUNC.NTZ R9, R8 ;  /* 0x0000000800097305 */ /* 0x000064000021f000 */
[----:B0-----:R-:W-:Y:S02]  /*0dd0*/  IMAD.MOV.U32 R8, RZ, RZ, RZ ;  /* 0x000000ffff087224 */ /* 0x001fe400078e00ff */
[----:B-1----:R-:W-:-:S04]  /*0de0*/  IMAD.MOV R13, RZ, RZ, -R9 ;  /* 0x000000ffff0d7224 */ /* 0x002fc800078e0a09 */
[----:B------:R-:W-:-:S04]  /*0df0*/  IMAD R13, R13, R12, RZ ;  /* 0x0000000c0d0d7224 */ /* 0x000fc800078e02ff */
[----:B------:R-:W-:Y:S01]  /*0e00*/  IMAD.HI.U32 R9, R9, R13, R8 ;  /* 0x0000000d09097227 */ /* 0x000fe200078e0008 */
[----:B------:R-:W-:-:S05]  /*0e10*/  IADD3 R8, PT, PT, R5, 0x2, RZ ;  /* 0x0000000205087810 */ /* 0x000fca0007ffe0ff */
[----:B------:R-:W-:-:S04]  /*0e20*/  IMAD.HI.U32 R9, R9, R10, RZ ;  /* 0x0000000a09097227 */ /* 0x000fc800078e00ff */
[----:B------:R-:W-:-:S05]  /*0e30*/  IMAD R9, R9, R4, R10 ;  /* 0x0000000409097224 */ /* 0x000fca00078e020a */
[----:B------:R-:W-:-:S13]  /*0e40*/  ISETP.GT.U32.AND P1, PT, R12, R9, PT ;  /* 0x000000090c00720c */ /* 0x000fda0003f24070 */
[----:B------:R-:W-:Y:S01]  /*0e50*/  @!P1 IMAD.IADD R9, R9, 0x1, -R12 ;  /* 0x0000000109099824 */ /* 0x000fe200078e0a0c */
[----:B------:R-:W-:-:S04]  /*0e60*/  ISETP.NE.AND P1, PT, R27, RZ, PT ;  /* 0x000000ff1b00720c */ /* 0x000fc80003f25270 */
[----:B------:R-:W-:-:S13]  /*0e70*/  ISETP.GT.U32.AND P2, PT, R12, R9, PT ;  /* 0x000000090c00720c */ /* 0x000fda0003f44070 */
[----:B------:R-:W-:-:S04]  /*0e80*/  @!P2 IMAD.IADD R9, R9, 0x1, -R12 ;  /* 0x000000010909a824 */ /* 0x000fc800078e0a0c */
[----:B------:R-:W-:Y:S01]  /*0e90*/  @!P3 IMAD.MOV R9, RZ, RZ, -R9 ;  /* 0x000000ffff09b224 */ /* 0x000fe200078e0a09 */
        /* <DEDUP_REMOVED lines=8> */
.L_x_12:
[----:B------:R-:W-:Y:S05]  /*0f20*/  BSYNC.RECONVERGENT B0 ;  /* 0x0000000000007941 */ /* 0x000fea0003800200 */
.L_x_11:
[----:B------:R-:W-:Y:S01]  /*0f30*/  BAR.SYNC.DEFER_BLOCKING 0x0 ;  /* 0x0000000000007b1d */ /* 0x000fe20000010000 */
[----:B------:R-:W-:-:S05]  /*0f40*/  MOV R4, 0xfa0 ;  /* 0x00000fa000047802 */ /* 0x000fca0000000f00 */
[----:B0-----:R-:W0:Y:S01]  /*0f50*/  I2F.F64.U32 R8, R8 ;  /* 0x0000000800087312 */ /* 0x001e220000201800 */
[----:B------:R-:W-:Y:S01]  /*0f60*/  BSSY.RECONVERGENT B0, `(.L_x_13) ;  /* 0x0000004000007945 */ /* 0x000fe20003800200 */
[----:B0-----:R-:W-:Y:S02]  /*0f70*/  IMAD.MOV.U32 R25, RZ, RZ, R8 ;  /* 0x000000ffff197224 */ /* 0x001fe400078e0008 */
[----:B------:R-:W-:-:S07]  /*0f80*/  IMAD.MOV.U32 R26, RZ, RZ, R9 ;  /* 0x000000ffff1a7224 */ /* 0x000fce00078e0009 */
[----:B------:R-:W-:Y:S05]  /*0f90*/  CALL.REL.NOINC `($_Z9vectorSumPii$__internal_accurate_pow) ;  /* 0x0000000400907944 */ /* 0x000fea0003c00000 */
[----:B------:R-:W-:Y:S05]  /*0fa0*/  BSYNC.RECONVERGENT B0 ;  /* 0x0000000000007941 */ /* 0x000fea0003800200 */
.L_x_13:
[----:B------:R-:W0:Y:S01]  /*0fb0*/  F2I.F64.TRUNC R4, R10 ;  /* 0x0000000a00047311 */ /* 0x000e22000030d100 */
[----:B------:R-:W-:Y:S01]  /*0fc0*/  IABS R16, R3 ;  /* 0x0000000300107213 */ /* 0x000fe20000000000 */
[----:B------:R-:W-:Y:S01]  /*0fd0*/  BSSY.RECONVERGENT B0, `(.L_x_14) ;  /* 0x000001d000007945 */ /* 0x000fe20003800200 */
[----:B------:R-:W-:Y:S02]  /*0fe0*/  ISETP.GE.AND P3, PT, R3, RZ, PT ;  /* 0x000000ff0300720c */ /* 0x000fe40003f66270 */
[-C--:B0-----:R-:W-:Y:S02]  /*0ff0*/  IABS R14, R4.reuse ;  /* 0x00000004000e7213 */ /* 0x081fe40000000000 */
[----:B------:R-:W-:Y:S02]  /*1000*/  IABS R10, R4 ;  /* 0x00000004000a7213 */ /* 0x000fe40000000000 */
[----:B------:R-:W0:Y:S03]  /*1010*/  I2F.RP R12, R14 ;  /* 0x0000000e000c7306 */ /* 0x000e260000209400 */
[----:B------:R-:W-:-:S05]  /*1020*/  IMAD.MOV R10, RZ, RZ, -R10 ;  /* 0x000000ffff0a7224 */ /* 0x000fca00078e0a0a */
[----:B0-----:R-:W0:Y:S02]  /*1030*/  MUFU.RCP R12, R12 ;  /* 0x0000000c000c7308 */ /* 0x001e240000001000 */
[----:B0-----:R-:W-:-:S06]  /*1040*/  IADD3 R8, PT, PT, R12, 0xffffffe, RZ ;  /* 0x0ffffffe0c087810 */ /* 0x001fcc0007ffe0ff */
        /* <DEDUP_REMOVED lines=21> */
.L_x_15:
[----:B------:R-:W-:Y:S05]  /*11a0*/  BSYNC.RECONVERGENT B0 ;  /* 0x0000000000007941 */ /* 0x000fea0003800200 */
.L_x_14:
[----:B------:R-:W-:Y:S01]  /*11b0*/  BAR.SYNC.DEFER_BLOCKING 0x0 ;  /* 0x0000000000007b1d */ /* 0x000fe20000010000 */
[----:B------:R-:W-:-:S05]  /*11c0*/  IADD3 R5, PT, PT, R5, 0x4, RZ ;  /* 0x0000000405057810 */ /* 0x000fca0007ffe0ff */
[----:B------:R-:W-:Y:S01]  /*11d0*/  DADD R6, R6, 4 ;  /* 0x4010000006067429 */ /* 0x000fe20000000000 */
[----:B------:R-:W-:Y:S10]  /*11e0*/  @P0 BRA `(.L_x_16) ;  /* 0xfffffff400300947 */ /* 0x000ff4000383ffff */
.L_x_2:
[----:B------:R-:W-:-:S13]  /*11f0*/  ISETP.NE.AND P0, PT, R0, RZ, PT ;  /* 0x000000ff0000720c */ /* 0x000fda0003f05270 */
[----:B------:R-:W-:Y:S05]  /*1200*/  @!P0 EXIT ;  /* 0x000000000000894d */ /* 0x000fea0003800000 */
[----:B------:R-:W-:Y:S02]  /*1210*/  VIADD R2, R2, 0x1 ;  /* 0x0000000102027836 */ /* 0x000fe40000000000 */
[----:B------:R-:W-:-:S07]  /*1220*/  IMAD.MOV R0, RZ, RZ, -R0 ;  /* 0x000000ffff007224 */ /* 0x000fce00078e0a00 */
.L_x_21:
[----:B------:R-:W1:Y:S01]  /*1230*/  I2F.F64.U32 R4, R2 ;  /* 0x0000000200047312 */ /* 0x000e620000201800 */
[----:B------:R-:W-:Y:S01]  /*1240*/  VIADD R0, R0, 0x1 ;  /* 0x0000000100007836 */ /* 0x000fe20000000000 */
[----:B------:R-:W-:Y:S04]  /*1250*/  BSSY.RECONVERGENT B0, `(.L_x_17) ;  /* 0x0000006000007945 */ /* 0x000fe80003800200 */
[----:B------:R-:W-:Y:S02]  /*1260*/  ISETP.NE.AND P0, PT, R0, RZ, PT ;  /* 0x000000ff0000720c */ /* 0x000fe40003f05270 */
[----:B-1----:R-:W-:Y:S01]  /*1270*/  MOV R25, R4 ;  /* 0x0000000400197202 */ /* 0x002fe20000000f00 */
[----:B------:R-:W-:Y:S01]  /*1280*/  IMAD.MOV.U32 R26, RZ, RZ, R5 ;  /* 0x000000ffff1a7224 */ /* 0x000fe200078e0005 */
[----:B0-----:R-:W-:-:S09]  /*1290*/  MOV R4, 0x12b0 ;  /* 0x000012b000047802 */ /* 0x001fd20000000f00 */
[----:B0-----:R-:W-:Y:S05]  /*12a0*/  CALL.REL.NOINC `($_Z9vectorSumPii$__internal_accurate_pow) ;  /* 0x0000000000cc7944 */ /* 0x001fea0003c00000 */
[----:B------:R-:W-:Y:S05]  /*12b0*/  BSYNC.RECONVERGENT B0 ;  /* 0x0000000000007941 */ /* 0x000fea0003800200 */
.L_x_17:
[----:B------:R-:W-:Y:S01]  /*12c0*/  IMAD.MOV.U32 R5, RZ, RZ, R11 ;  /* 0x000000ffff057224 */ /* 0x000fe200078e000b */
[----:B------:R-:W-:Y:S01]  /*12d0*/  IABS R12, R3 ;  /* 0x00000003000c7213 */ /* 0x000fe20000000000 */
[----:B------:R-:W-:Y:S01]  /*12e0*/  IMAD.MOV.U32 R4, RZ, RZ, R10 ;  /* 0x000000ffff047224 */ /* 0x000fe200078e000a */
[----:B------:R-:W-:Y:S01]  /*12f0*/  ISETP.GE.AND P3, PT, R3, RZ, PT ;  /* 0x000000ff0300720c */ /* 0x000fe20003f66270 */
[----:B------:R-:W-:Y:S02]  /*1300*/  BSSY.RECONVERGENT B0, `(.L_x_18) ;  /* 0x0000029000007945 */ /* 0x000fe40003800200 */
[----:B------:R-:W0:Y:S02]  /*1310*/  F2I.F64.TRUNC R5, R4 ;  /* 0x0000000400057311 */ /* 0x000e24000030d100 */
[-C--:B0-----:R-:W-:Y:S02]  /*1320*/  IABS R10, R5.reuse ;  /* 0x00000005000a7213 */ /* 0x081fe40000000000 */
[----:B------:R-:W-:-:S04]  /*1330*/  IABS R4, R5 ;  /* 0x0000000500047213 */ /* 0x000fc80000000000 */
[----:B------:R-:W0:Y:S01]  /*1340*/  I2F.RP R8, R10 ;  /* 0x0000000a00087306 */ /* 0x000e220000209400 */
[----:B------:R-:W-:-:S07]  /*1350*/  IMAD.MOV R4, RZ, RZ, -R4 ;  /* 0x000000ffff047224 */ /* 0x000fce00078e0a04 */
        /* <DEDUP_REMOVED lines=18> */
[----:B------:R-:W-:Y:S01]  /*1480*/  VIADD R4, R2, 0xffffffff ;  /* 0xffffffff02047836 */ /* 0x000fe20000000000 */
[----:B------:R-:W-:Y:S05]  /*1490*/  BSSY.RECONVERGENT B1, `(.L_x_20) ;  /* 0x0000006000017945 */ /* 0x000fea0003800200 */
[----:B------:R-:W0:Y:S02]  /*14a0*/  I2F.F64.U32 R4, R4 ;  /* 0x0000000400047312 */ /* 0x000e240000201800 */
[----:B0-----:R-:W-:Y:S01]  /*14b0*/  MOV R25, R4 ;  /* 0x0000000400197202 */ /* 0x001fe20000000f00 */
[----:B------:R-:W-:Y:S01]  /*14c0*/  IMAD.MOV.U32 R26, RZ, RZ, R5 ;  /* 0x000000ffff1a7224 */ /* 0x000fe200078e0005 */
[----:B------:R-:W-:-:S07]  /*14d0*/  MOV R4, 0x14f0 ;  /* 0x000014f000047802 */ /* 0x000fce0000000f00 */
[----:B------:R-:W-:Y:S05]  /*14e0*/  CALL.REL.NOINC `($_Z9vectorSumPii$__internal_accurate_pow) ;  /* 0x00000000003c7944 */ /* 0x000fea0003c00000 */
[----:B------:R-:W-:Y:S05]  /*14f0*/  BSYNC.RECONVERGENT B1 ;  /* 0x0000000000017941 */ /* 0x000fea0003800200 */
.L_x_20:
        /* <DEDUP_REMOVED lines=9> */
.L_x_19:
[----:B------:R-:W-:Y:S05]  /*1590*/  BSYNC.RECONVERGENT B0 ;  /* 0x0000000000007941 */ /* 0x000fea0003800200 */
.L_x_18:
[----:B------:R-:W-:Y:S01]  /*15a0*/  BAR.SYNC.DEFER_BLOCKING 0x0 ;  /* 0x0000000000007b1d */ /* 0x000fe20000010000 */
[----:B------:R-:W-:-:S05]  /*15b0*/  VIADD R2, R2, 0x1 ;  /* 0x0000000102027836 */ /* 0x000fca0000000000 */
[----:B------:R-:W-:Y:S05]  /*15c0*/  @P0 BRA `(.L_x_21) ;  /* 0xfffffffc00180947 */ /* 0x000fea000383ffff */
[----:B------:R-:W-:Y:S05]  /*15d0*/  EXIT ;  /* 0x000000000000794d */ /* 0x000fea0003800000 */
        .type           $_Z9vectorSumPii$__internal_accurate_pow,@function
        .size           $_Z9vectorSumPii$__internal_accurate_pow,(.L_x_24 - $_Z9vectorSumPii$__internal_accurate_pow)
$_Z9vectorSumPii$__internal_accurate_pow:
[----:B------:R-:W0:Y:S01]  /*15e0*/  MUFU.RCP64H R15, 2 ;  /* 0x40000000000f7908 */ /* 0x000e220000001800 */
[----:B------:R-:W-:Y:S02]  /*15f0*/  HFMA2 R8, -RZ, RZ, 0, 0 ;  /* 0x00000000ff087431 */ /* 0x000fe400000001ff */
[----:B------:R-:W-:Y:S01]  /*1600*/  IMAD.MOV.U32 R9, RZ, RZ, 0x40000000 ;  /* 0x40000000ff097424 */ /* 0x000fe200078e00ff */
[----:B------:R-:W-:Y:S01]  /*1610*/  MOV R11, 0x3ed0f5d2 ;  /* 0x3ed0f5d2000b7802 */ /* 0x000fe20000000f00 */
[----:B------:R-:W-:Y:S01]  /*1620*/  IMAD.MOV.U32 R14, RZ, RZ, RZ ;  /* 0x000000ffff0e7224 */ /* 0x000fe200078e00ff */
[----:B------:R-:W-:Y:S01]  /*1630*/  UMOV UR6, 0x7d2cafe2 ;  /* 0x7d2cafe200067882 */ /* 0x000fe20000000000 */
[----:B------:R-:W-:Y:S01]  /*1640*/  IMAD.MOV.U32 R10, RZ, RZ, 0x41ad3b5a ;  /* 0x41ad3b5aff0a7424 */ /* 0x000fe200078e00ff */
[----:B------:R-:W-:-:S03]  /*1650*/  UMOV UR7, 0x3eb0f5ff ;  /* 0x3eb0f5ff00077882 */ /* 0x000fc60000000000 */
[----:B0-----:R-:W-:-:S08]  /*1660*/  DFMA R8, R14, -R8, 1 ;  /* 0x3ff000000e08742b */ /* 0x001fd00000000808 */
[----:B------:R-:W-:-:S08]  /*1670*/  DFMA R8, R8, R8, R8 ;  /* 0x000000080808722b */ /* 0x000fd00000000008 */
[----:B------:R-:W-:-:S08]  /*1680*/  DFMA R14, R14, R8, R14 ;  /* 0x000000080e0e722b */ /* 0x000fd0000000000e */
[----:B------:R-:W-:-:S08]  /*1690*/  DMUL R8, RZ, R14 ;  /* 0x0000000eff087228 */ /* 0x000fd00000000000 */
[----:B------:R-:W-:-:S08]  /*16a0*/  DFMA R8, RZ, R14, R8 ;  /* 0x0000000eff08722b */ /* 0x000fd00000000008 */
[----:B------:R-:W-:Y:S02]  /*16b0*/  DMUL R20, R8, R8 ;  /* 0x0000000808147228 */ /* 0x000fe40000000000 */
[----:B------:R-:W-:-:S06]  /*16c0*/  DADD R12, RZ, -R8 ;  /* 0x00000000ff0c7229 */ /* 0x000fcc0000000808 */
[----:B------:R-:W-:Y:S01]  /*16d0*/  DFMA R10, R20, UR6, R10 ;  /* 0x00000006140a7c2b */ /* 0x000fe2000800000a */
[----:B------:R-:W-:Y:S01]  /*16e0*/  UMOV UR6, 0x75488a3f ;  /* 0x75488a3f00067882 */ /* 0x000fe20000000000 */
[----:B------:R-:W-:Y:S01]  /*16f0*/  UMOV UR7, 0x3ef3b20a ;  /* 0x3ef3b20a00077882 */ /* 0x000fe20000000000 */
[----:B------:R-:W-:-:S05]  /*1700*/  DADD R12, R12, R12 ;  /* 0x000000000c0c7229 */ /* 0x000fca000000000c */
[----:B------:R-:W-:Y:S01]  /*1710*/  DFMA R18, R20, R10, UR6 ;  /* 0x0000000614127e2b */ /* 0x000fe2000800000a */
[----:B------:R-:W-:Y:S01]  /*1720*/  UMOV UR6, 0xe4faecd5 ;  /* 0xe4faecd500067882 */ /* 0x000fe20000000000 */
[----:B------:R-:W-:Y:S01]  /*1730*/  UMOV UR7, 0x3f1745cd ;  /* 0x3f1745cd00077882 */ /* 0x000fe20000000000 */
[----:B------:R-:W-:-:S05]  /*1740*/  DFMA R12, RZ, -R8, R12 ;  /* 0x80000008ff0c722b */ /* 0x000fca000000000c */
[----:B------:R-:W-:Y:S01]  /*1750*/  DFMA R18, R20, R18, UR6 ;  /* 0x0000000614127e2b */ /* 0x000fe20008000012 */
[----:B------:R-:W-:Y:S01]  /*1760*/  UMOV UR6, 0x258a578b ;  /* 0x258a578b00067882 */ /* 0x000fe20000000000 */
[----:B------:R-:W-:Y:S01]  /*1770*/  UMOV UR7, 0x3f3c71c7 ;  /* 0x3f3c71c700077882 */ /* 0x000fe20000000000 */
[----:B------:R-:W-:Y:S02]  /*1780*/  DMUL R12, R14, R12 ;  /* 0x0000000c0e0c7228 */ /* 0x000fe40000000000 */
[----:B------:R-:W-:-:S03]  /*1790*/  DMUL R14, R8, R8 ;  /* 0x00000008080e7228 */ /* 0x000fc60000000000 */
        /* <DEDUP_REMOVED lines=9> */
[----:B------:R-:W-:-:S08]  /*1830*/  DFMA R10, R20, R18, UR6 ;  /* 0x00000006140a7e2b */ /* 0x000fd00008000012 */
[----:B------:R-:W-:Y:S01]  /*1840*/  DADD R16, -R10, UR6 ;  /* 0x000000060a107e29 */ /* 0x000fe20008000100 */
[----:B------:R-:W-:Y:S01]  /*1850*/  UMOV UR6, 0xb9e7b0 ;  /* 0x00b9e7b000067882 */ /* 0x000fe20000000000 */
[----:B------:R-:W-:-:S06]  /*1860*/  UMOV UR7, 0x3c46a4cb ;  /* 0x3c46a4cb00077882 */ /* 0x000fcc0000000000 */
[----:B------:R-:W-:Y:S02]  /*1870*/  DFMA R16, R20, R18, R16 ;  /* 0x000000121410722b */ /* 0x000fe40000000010 */
[----:B------:R-:W-:Y:S01]  /*1880*/  DFMA R20, R8, R8, -R14 ;  /* 0x000000080814722b */ /* 0x000fe2000000080e */
[----:B------:R-:W-:Y:S02]  /*1890*/  VIADD R19, R13, 0x100000 ;  /* 0x001000000d137836 */ /* 0x000fe40000000000 */
[----:B------:R-:W-:-:S03]  /*18a0*/  IMAD.MOV.U32 R18, RZ, RZ, R12 ;  /* 0x000000ffff127224 */ /* 0x000fc600078e000c */
[----:B------:R-:W-:Y:S01]  /*18b0*/  DADD R16, R16, -UR6 ;  /* 0x8000000610107e29 */ /* 0x000fe20008000000 */
[----:B------:R-:W-:Y:S01]  /*18c0*/  UMOV UR6, 0x0 ;  /* 0x0000000000067882 */ /* 0x000fe20000000000 */
[----:B------:R-:W-:Y:S01]  /*18d0*/  UMOV UR7, 0x3ff00000 ;  /* 0x3ff0000000077882 */ /* 0x000fe20000000000 */
[C---:B------:R-:W-:Y:S02]  /*18e0*/  DFMA R18, R8.reuse, R18, R20 ;  /* 0x000000120812722b */ /* 0x040fe40000000014 */
[----:B------:R-:W-:-:S08]  /*18f0*/  DMUL R20, R8, R14 ;  /* 0x0000000e08147228 */ /* 0x000fd00000000000 */
[----:B------:R-:W-:-:S08]  /*1900*/  DFMA R22, R8, R14, -R20 ;  /* 0x0000000e0816722b */ /* 0x000fd00000000814 */
[----:B------:R-:W-:Y:S02]  /*1910*/  DFMA R22, R12, R14, R22 ;  /* 0x0000000e0c16722b */ /* 0x000fe40000000016 */
[----:B------:R-:W-:-:S06]  /*1920*/  DADD R14, R10, R16 ;  /* 0x000000000a0e7229 */ /* 0x000fcc0000000010 */
[----:B------:R-:W-:Y:S02]  /*1930*/  DFMA R18, R8, R18, R22 ;  /* 0x000000120812722b */ /* 0x000fe40000000016 */
[----:B------:R-:W-:-:S08]  /*1940*/  DADD R22, R10, -R14 ;  /* 0x000000000a167229 */ /* 0x000fd0000000080e */
[----:B------:R-:W-:Y:S02]  /*1950*/  DADD R22, R16, R22 ;  /* 0x0000000010167229 */ /* 0x000fe40000000016 */
[----:B------:R-:W-:-:S08]  /*1960*/  DMUL R16, R14, R20 ;  /* 0x000000140e107228 */ /* 0x000fd00000000000 */
[----:B------:R-:W-:-:S08]  /*1970*/  DFMA R10, R14, R20, -R16 ;  /* 0x000000140e0a722b */ /* 0x000fd00000000810 */
[----:B------:R-:W-:-:S08]  /*1980*/  DFMA R10, R14, R18, R10 ;  /* 0x000000120e0a722b */ /* 0x000fd0000000000a */
[----:B------:R-:W-:-:S08]  /*1990*/  DFMA R22, R22, R20, R10 ;  /* 0x000000141616722b */ /* 0x000fd0000000000a */
[----:B------:R-:W-:-:S08]  /*19a0*/  DADD R14, R16, R22 ;  /* 0x00000000100e7229 */ /* 0x000fd00000000016 */
[--C-:B------:R-:W-:Y:S02]  /*19b0*/  DADD R10, R8, R14.reuse ;  /* 0x00000000080a7229 */ /* 0x100fe4000000000e */
[----:B------:R-:W-:-:S06]  /*19c0*/  DADD R16, R16, -R14 ;  /* 0x0000000010107229 */ /* 0x000fcc000000080e */
[----:B------:R-:W-:Y:S02]  /*19d0*/  DADD R8, R8, -R10 ;  /* 0x0000000008087229 */ /* 0x000fe4000000080a */
[----:B------:R-:W-:-:S06]  /*19e0*/  DADD R16, R22, R16 ;  /* 0x0000000016107229 */ /* 0x000fcc0000000010 */
[----:B------:R-:W-:-:S08]  /*19f0*/  DADD R8, R14, R8 ;  /* 0x000000000e087229 */ /* 0x000fd00000000008 */
[----:B------:R-:W-:Y:S01]  /*1a00*/  DADD R16, R16, R8 ;  /* 0x0000000010107229 */ /* 0x000fe20000000008 */
[----:B------:R-:W-:Y:S02]  /*1a10*/  IMAD.MOV.U32 R8, RZ, RZ, -0x105c611 ;  /* 0xfefa39efff087424 */ /* 0x000fe400078e00ff */
[----:B------:R-:W-:-:S05]  /*1a20*/  IMAD.MOV.U32 R9, RZ, RZ, 0x3fe62e42 ;  /* 0x3fe62e42ff097424 */ /* 0x000fca00078e00ff */
[----:B------:R-:W-:Y:S01]  /*1a30*/  DADD R16, R12, R16 ;  /* 0x000000000c107229 */ /* 0x000fe20000000010 */
[----:B------:R-:W-:Y:S01]  /*1a40*/  IMAD.MOV.U32 R12, RZ, RZ, -0x105c611 ;  /* 0xfefa39efff0c7424 */ /* 0x000fe200078e00ff */
[----:B------:R-:W-:-:S06]  /*1a50*/  MOV R13, 0x3fe62e42 ;  /* 0x3fe62e42000d7802 */ /* 0x000fcc0000000f00 */
[----:B------:R-:W-:-:S08]  /*1a60*/  DADD R14, R10, R16 ;  /* 0x000000000a0e7229 */ /* 0x000fd00000000010 */
[--C-:B------:R-:W-:Y:S02]  /*1a70*/  DFMA R12, R12, UR6, R14.reuse ;  /* 0x000000060c0c7c2b */ /* 0x100fe4000800000e */
[----:B------:R-:W-:-:S06]  /*1a80*/  DADD R18, R10, -R14 ;  /* 0x000000000a127229 */ /* 0x000fcc000000080e */
[----:B------:R-:W-:Y:S02]  /*1a90*/  DFMA R10, -R8, 1, R12 ;  /* 0x3ff00000080a782b */ /* 0x000fe4000000010c */
[----:B------:R-:W-:Y:S01]  /*1aa0*/  DADD R18, R16, R18 ;  /* 0x0000000010127229 */ /* 0x000fe20000000012 */
[----:B------:R-:W-:Y:S01]  /*1ab0*/  LOP3.LUT R17, R26, 0xff0fffff, RZ, 0xc0, !PT ;  /* 0xff0fffff1a117812 */ /* 0x000fe200078ec0ff */
[----:B------:R-:W-:-:S04]  /*1ac0*/  IMAD.MOV.U32 R16, RZ, RZ, R25 ;  /* 0x000000ffff107224 */ /* 0x000fc800078e0019 */
[----:B------:R-:W-:Y:S01]  /*1ad0*/  DADD R10, -R14, R10 ;  /* 0x000000000e0a7229 */ /* 0x000fe2000000010a */
[----:B------:R-:W-:Y:S01]  /*1ae0*/  IMAD.MOV.U32 R14, RZ, RZ, 0x3b39803f ;  /* 0x3b39803fff0e7424 */ /* 0x000fe200078e00ff */
[----:B------:R-:W-:-:S06]  /*1af0*/  MOV R15, 0x3c7abc9e ;  /* 0x3c7abc9e000f7802 */ /* 0x000fcc0000000f00 */
[----:B------:R-:W-:Y:S01]  /*1b00*/  DADD R18, R18, -R10 ;  /* 0x0000000012127229 */ /* 0x000fe2000000080a */
[----:B------:R-:W-:-:S05]  /*1b10*/  IMAD.SHL.U32 R10, R26, 0x2, RZ ;  /* 0x000000021a0a7824 */ /* 0x000fca00078e00ff */
[----:B------:R-:W-:Y:S02]  /*1b20*/  ISETP.GT.U32.AND P1, PT, R10, -0x2000001, PT ;  /* 0xfdffffff0a00780c */ /* 0x000fe40003f24070 */
[----:B------:R-:W-:Y:S01]  /*1b30*/  DFMA R14, R14, UR6, R18 ;  /* 0x000000060e0e7c2b */ /* 0x000fe20008000012 */
[----:B------:R-:W-:Y:S01]  /*1b40*/  UMOV UR6, 0x3b39803f ;  /* 0x3b39803f00067882 */ /* 0x000fe20000000000 */
[----:B------:R-:W-:Y:S01]  /*1b50*/  UMOV UR7, 0x3c7abc9e ;  /* 0x3c7abc9e00077882 */ /* 0x000fe20000000000 */
[----:B------:R-:W-:-:S05]  /*1b60*/  SEL R17, R17, R26, P1 ;  /* 0x0000001a11117207 */ /* 0x000fca0000800000 */
[----:B------:R-:W-:-:S08]  /*1b70*/  DADD R10, R12, R14 ;  /* 0x000000000c0a7229 */ /* 0x000fd0000000000e */
[----:B------:R-:W-:Y:S02]  /*1b80*/  DADD R12, R12, -R10 ;  /* 0x000000000c0c7229 */ /* 0x000fe4000000080a */
[----:B------:R-:W-:-:S06]  /*1b90*/  DMUL R18, R10, R16 ;  /* 0x000000100a127228 */ /* 0x000fcc0000000000 */
[----:B------:R-:W-:Y:S02]  /*1ba0*/  DADD R12, R14, R12 ;  /* 0x000000000e0c7229 */ /* 0x000fe4000000000c */
[----:B------:R-:W-:-:S08]  /*1bb0*/  DFMA R10, R10, R16, -R18 ;  /* 0x000000100a0a722b */ /* 0x000fd00000000812 */
[----:B------:R-:W-:Y:S01]  /*1bc0*/  DFMA R16, R12, R16, R10 ;  /* 0x000000100c10722b */ /* 0x000fe2000000000a */
[----:B------:R-:W-:Y:S01]  /*1bd0*/  IMAD.MOV.U32 R10, RZ, RZ, 0x652b82fe ;  /* 0x652b82feff0a7424 */ /* 0x000fe200078e00ff */
[----:B------:R-:W-:-:S06]  /*1be0*/  MOV R11, 0x3ff71547 ;  /* 0x3ff71547000b7802 */ /* 0x000fcc0000000f00 */
[----:B------:R-:W-:-:S08]  /*1bf0*/  DADD R12, R18, R16 ;  /* 0x00000000120c7229 */ /* 0x000fd00000000010 */
[----:B------:R-:W-:Y:S02]  /*1c00*/  DFMA R10, R12, R10, 6.75539944105574400000e+15 ;  /* 0x433800000c0a742b */ /* 0x000fe4000000000a */
[----:B------:R-:W-:Y:S01]  /*1c10*/  FSETP.GEU.AND P1, PT, |R13|, 4.1917929649353027344, PT ;  /* 0x4086232b0d00780b */ /* 0x000fe20003f2e200 */
[----:B------:R-:W-:-:S05]  /*1c20*/  DADD R18, R18, -R12 ;  /* 0x0000000012127229 */ /* 0x000fca000000080c */
[----:B------:R-:W-:-:S03]  /*1c30*/  DADD R14, R10, -6.75539944105574400000e+15 ;  /* 0xc33800000a0e7429 */ /* 0x000fc60000000000 */
[----:B------:R-:W-:-:S05]  /*1c40*/  DADD R16, R16, R18 ;  /* 0x0000000010107229 */ /* 0x000fca0000000012 */
[----:B------:R-:W-:-:S08]  /*1c50*/  DFMA R8, R14, -R8, R12 ;  /* 0x800000080e08722b */ /* 0x000fd0000000000c */
[----:B------:R-:W-:Y:S01]  /*1c60*/  DFMA R14, R14, -UR6, R8 ;  /* 0x800000060e0e7c2b */ /* 0x000fe20008000008 */
[----:B------:R-:W-:Y:S01]  /*1c70*/  UMOV UR6, 0x69ce2bdf ;  /* 0x69ce2bdf00067882 */ /* 0x000fe20000000000 */
[----:B------:R-:W-:Y:S01]  /*1c80*/  IMAD.MOV.U32 R8, RZ, RZ, -0x35dec16 ;  /* 0xfca213eaff087424 */ /* 0x000fe200078e00ff */
[----:B------:R-:W-:Y:S01]  /*1c90*/  UMOV UR7, 0x3e5ade15 ;  /* 0x3e5ade1500077882 */ /* 0x000fe20000000000 */
[----:B------:R-:W-:-:S06]  /*1ca0*/  IMAD.MOV.U32 R9, RZ, RZ, 0x3e928af3 ;  /* 0x3e928af3ff097424 */ /* 0x000fcc00078e00ff */
[----:B------:R-:W-:Y:S01]  /*1cb0*/  DFMA R8, R14, UR6, R8 ;  /* 0x000000060e087c2b */ /* 0x000fe20008000008 */
        /* <DEDUP_REMOVED lines=24> */
[----:B------:R-:W-:-:S08]  /*1e40*/  DFMA R8, R14, R8, 1 ;  /* 0x3ff000000e08742b */ /* 0x000fd00000000008 */
[----:B------:R-:W-:-:S10]  /*1e50*/  DFMA R8, R14, R8, 1 ;  /* 0x3ff000000e08742b */ /* 0x000fd40000000008 */
[----:B------:R-:W-:Y:S01]  /*1e60*/  IMAD R15, R10, 0x100000, R9 ;  /* 0x001000000a0f7824 */ /* 0x000fe200078e0209 */
[----:B------:R-:W-:Y:S01]  /*1e70*/  MOV R14, R8 ;  /* 0x00000008000e7202 */ /* 0x000fe20000000f00 */
[----:B------:R-:W-:Y:S06]  /*1e80*/  @!P1 BRA `(.L_x_22) ;  /* 0x0000000000349947 */ /* 0x000fec0003800000 */
[----:B------:R-:W-:Y:S01]  /*1e90*/  FSETP.GEU.AND P2, PT, |R13|, 4.2275390625, PT ;  /* 0x408748000d00780b */ /* 0x000fe20003f4e200 */
[C---:B------:R-:W-:Y:S02]  /*1ea0*/  DADD R14, R12.reuse, +INF ;  /* 0x7ff000000c0e7429 */ /* 0x040fe40000000000 */
[----:B------:R-:W-:-:S08]  /*1eb0*/  DSETP.GEU.AND P1, PT, R12, RZ, PT ;  /* 0x000000ff0c00722a */ /* 0x000fd00003f2e000 */
[----:B------:R-:W-:Y:S02]  /*1ec0*/  FSEL R14, R14, RZ, P1 ;  /* 0x000000ff0e0e7208 */ /* 0x000fe40000800000 */
[----:B------:R-:W-:Y:S02]  /*1ed0*/  @!P2 LEA.HI R11, R10, R10, RZ, 0x1 ;  /* 0x0000000a0a0ba211 */ /* 0x000fe400078f08ff */
[----:B------:R-:W-:Y:S02]  /*1ee0*/  FSEL R15, R15, RZ, P1 ;  /* 0x000000ff0f0f7208 */ /* 0x000fe40000800000 */
[----:B------:R-:W-:-:S05]  /*1ef0*/  @!P2 SHF.R.S32.HI R11, RZ, 0x1, R11 ;  /* 0x00000001ff0ba819 */ /* 0x000fca000001140b */
[----:B------:R-:W-:Y:S02]  /*1f00*/  @!P2 IMAD.IADD R10, R10, 0x1, -R11 ;  /* 0x000000010a0aa824 */ /* 0x000fe400078e0a0b */
[----:B------:R-:W-:-:S03]  /*1f10*/  @!P2 IMAD R11, R11, 0x100000, R9 ;  /* 0x001000000b0ba824 */ /* 0x000fc600078e0209 */
[----:B------:R-:W-:Y:S01]  /*1f20*/  @!P2 LEA R9, R10, 0x3ff00000, 0x14 ;  /* 0x3ff000000a09a811 */ /* 0x000fe200078ea0ff */
[----:B------:R-:W-:Y:S01]  /*1f30*/  @!P2 IMAD.MOV.U32 R10, RZ, RZ, R8 ;  /* 0x000000ffff0aa224 */ /* 0x000fe200078e0008 */
[----:B------:R-:W-:-:S06]  /*1f40*/  @!P2 MOV R8, RZ ;  /* 0x000000ff0008a202 */ /* 0x000fcc0000000f00 */
[----:B------:R-:W-:-:S11]  /*1f50*/  @!P2 DMUL R14, R10, R8 ;  /* 0x000000080a0ea228 */ /* 0x000fd60000000000 */
.L_x_22:
[----:B------:R-:W-:Y:S01]  /*1f60*/  DFMA R16, R16, R14, R14 ;  /* 0x0000000e1010722b */ /* 0x000fe2000000000e */
[----:B------:R-:W-:Y:S01]  /*1f70*/  IMAD.MOV.U32 R8, RZ, RZ, R4 ;  /* 0x000000ffff087224 */ /* 0x000fe200078e0004 */
[----:B------:R-:W-:Y:S01]  /*1f80*/  DSETP.NEU.AND P1, PT, |R14|, +INF , PT ;  /* 0x7ff000000e00742a */ /* 0x000fe20003f2d200 */
[----:B------:R-:W-:-:S07]  /*1f90*/  IMAD.MOV.U32 R9, RZ, RZ, 0x0 ;  /* 0x00000000ff097424 */ /* 0x000fce00078e00ff */
[----:B------:R-:W-:Y:S02]  /*1fa0*/  FSEL R10, R14, R16, !P1 ;  /* 0x000000100e0a7208 */ /* 0x000fe40004800000 */
[----:B------:R-:W-:Y:S01]  /*1fb0*/  FSEL R11, R15, R17, !P1 ;  /* 0x000000110f0b7208 */ /* 0x000fe20004800000 */
[----:B------:R-:W-:Y:S06]  /*1fc0*/  RET.REL.NODEC R8 `(_Z9vectorSumPii) ;  /* 0xffffffe0080c7950 */ /* 0x000fec0003c3ffff */
.L_x_23:
[----:B------:R-:W-:-:S00]  /*1fd0*/  BRA `(.L_x_23) ;  /* 0xfffffffc00fc7947 */ /* 0x000fc0000383ffff */
[----:B------:R-:W-:-:S00]  /*1fe0*/  NOP ;  /* 0x0000000000007918 */ /* 0x000fc00000000000 */
        /* <DEDUP_REMOVED lines=9> */
.L_x_24:


//--------------------- .nv.shared.reserved.0     --------------------------
	.section	.nv.shared.reserved.0,"aw",@nobits
	.weak		__nv_reservedSMEM_offset_0_alias
	.size		__nv_reservedSMEM_offset_0_alias, 0, 64
	.other		__nv_reservedSMEM_offset_0_alias,@"STO_CUDA_RESERVED_SHARED STV_DEFAULT"
__nv_reservedSMEM_offset_0_alias:
	.zero		0
	.zero		64


//--------------------- .nv.constant0._Z9vectorSumPii --------------------------
	.section	.nv.constant0._Z9vectorSumPii,"a",@progbits
	.sectionflags	@""
	.align	4
.nv.constant0._Z9vectorSumPii:
	.zero		908


//--------------------- SYMBOLS --------------------------

	.type		.nv.reservedSmem.offset0,@object
	.size		.nv.reservedSmem.offset0,0x4
